	.target	sm_100a

	.elftype	@"ET_EXEC"


//--------------------- .note.nv.tkinfo           --------------------------
	.section	.note.nv.tkinfo,"",@"SHT_NOTE"
	.sectionflags	@"SHF_NOTE_NV_TKINFO"
	.tkinfo
        /*0018*/ 	.word	0x00000002
        /*0030*/ 	.string	""
        /*0030*/ 	.string	"ptxas"
        /*0030*/ 	.string	"Cuda compilation tools, release 13.0, V13.0.88"
        /*0030*/ 	.string	"Build cuda_13.0.r13.0/compiler.36424714_0"
        /*0030*/ 	.string	"-arch sm_100a -m 64 "



//--------------------- .note.nv.cuinfo           --------------------------
	.section	.note.nv.cuinfo,"",@"SHT_NOTE"
	.sectionflags	@"SHF_NOTE_NV_CUINFO"
        /*0018*/ 	.short	0x0002
        /*001a*/ 	.short	0x0064
        /*001c*/ 	.short	0x0082
	.zero		2


//--------------------- .nv.info                  --------------------------
	.section	.nv.info,"",@"SHT_CUDA_INFO"
	.align	4


	//----- nvinfo : EIATTR_REGCOUNT
	.align		4
        /*0000*/ 	.byte	0x04, 0x2f
        /*0002*/ 	.short	(.L_20 - .L_19)
	.align		4
.L_19:
        /*0004*/ 	.word	index@(_ZN7cutlass13device_kernelINS_4gemm6kernel13GemmUniversalIN4cute5tupleIJiiiiEEENS1_10collective13CollectiveMmaINS1_35MainloopSm100TmaUmmaWarpSpecializedILi14ELi2ELi2ENS5_IJNS4_1CILi1EEESB_SB_EEEEENS5_IJNSA_ILi128EEENSA_ILi256EEENSA_ILi32EEEEEENS_12float_e4m3_tENS5_IJlSB_lEEENS_12float_e5m2_tESJ_NS4_8TiledMMAINS4_8MMA_AtomIJNS4_10MMA_TraitsINS4_19SM100_MMA_F8F6F4_SSEJSI_SK_fSE_SF_NS4_17integral_constantINS4_4UMMA5MajorELSR_0EEESS_NSP_INSQ_7ScaleInELST_0EEESU_EEEEEENS4_6LayoutISC_NS5_IJNSA_ILi0EEESY_SY_EEEEENS5_IJNS4_10UnderscoreES11_S11_EEEEENS4_13SM90_TMA_LOADENS4_14ComposedLayoutINS4_7SwizzleILi1ELi4ELi3EEENS4_18smem_ptr_flag_bitsILi8EEENSX_INS5_IJNSA_ILi8EEESG_EEENS5_IJSG_SB_EEEEEEEvNS4_8identityES14_S1E_vS1F_EENS_8epilogue10collective18CollectiveEpilogueINS1H_23Sm100TmaWarpSpecializedILi4ELi2ELi64ELb0ELb0EEEJSH_NS5_IJNSX_ISE_SB_EENSX_INSA_ILi64EEESB_EEEEESI_SJ_SI_SJ_NS1H_6fusion15FusionCallbacksIS1L_NS1Q_17LinearCombinationISI_fSI_fLNS_15FloatRoundStyleE2EEESH_S1P_JEEENS4_5SM1004TMEM4LOAD26SM100_TMEM_LOAD_32dp32b64xES14_NS15_INS16_ILi2ELi4ELi3EEES19_NSX_INS5_IJS1A_S1N_EEENS5_IJS1N_SB_EEEEEEENS4_39AutoVectorizingCopyWithAssumedAlignmentILi128EEENS4_14SM90_TMA_STOREES24_S26_S26_EEEvvEEEEvNT_6ParamsE)
        /*0008*/ 	.word	0x000000e0


	//----- nvinfo : EIATTR_FRAME_SIZE
	.align		4
.L_20:
        /*000c*/ 	.byte	0x04, 0x11
        /*000e*/ 	.short	(.L_22 - .L_21)
	.align		4
.L_21:
        /*0010*/ 	.word	index@($__internal_2_$__cuda_sm10x_tcgen05_guardrail_trap_unallocated_columns_being_dealloced)
        /*0014*/ 	.word	0x00000000


	//----- nvinfo : EIATTR_FRAME_SIZE
	.align		4
.L_22:
        /*0018*/ 	.byte	0x04, 0x11
        /*001a*/ 	.short	(.L_24 - .L_23)
	.align		4
.L_23:
        /*001c*/ 	.word	index@($__internal_1_$__cuda_sm10x_tcgen05_guardrail_trap_phase_invalid_during_alloc)
        /*0020*/ 	.word	0x00000000


	//----- nvinfo : EIATTR_FRAME_SIZE
	.align		4
.L_24:
        /*0024*/ 	.byte	0x04, 0x11
        /*0026*/ 	.short	(.L_26 - .L_25)
	.align		4
.L_25:
        /*0028*/ 	.word	index@($__internal_0_$__cuda_sm10x_tcgen05_guardrail_trap_col_being_dealloced_not_returned_by_alloc)
        /*002c*/ 	.word	0x00000000


	//----- nvinfo : EIATTR_FRAME_SIZE
	.align		4
.L_26:
        /*0030*/ 	.byte	0x04, 0x11
        /*0032*/ 	.short	(.L_28 - .L_27)
	.align		4
.L_27:
        /*0034*/ 	.word	index@(_ZN7cutlass13device_kernelINS_4gemm6kernel13GemmUniversalIN4cute5tupleIJiiiiEEENS1_10collective13CollectiveMmaINS1_35MainloopSm100TmaUmmaWarpSpecializedILi14ELi2ELi2ENS5_IJNS4_1CILi1EEESB_SB_EEEEENS5_IJNSA_ILi128EEENSA_ILi256EEENSA_ILi32EEEEEENS_12float_e4m3_tENS5_IJlSB_lEEENS_12float_e5m2_tESJ_NS4_8TiledMMAINS4_8MMA_AtomIJNS4_10MMA_TraitsINS4_19SM100_MMA_F8F6F4_SSEJSI_SK_fSE_SF_NS4_17integral_constantINS4_4UMMA5MajorELSR_0EEESS_NSP_INSQ_7ScaleInELST_0EEESU_EEEEEENS4_6LayoutISC_NS5_IJNSA_ILi0EEESY_SY_EEEEENS5_IJNS4_10UnderscoreES11_S11_EEEEENS4_13SM90_TMA_LOADENS4_14ComposedLayoutINS4_7SwizzleILi1ELi4ELi3EEENS4_18smem_ptr_flag_bitsILi8EEENSX_INS5_IJNSA_ILi8EEESG_EEENS5_IJSG_SB_EEEEEEEvNS4_8identityES14_S1E_vS1F_EENS_8epilogue10collective18CollectiveEpilogueINS1H_23Sm100TmaWarpSpecializedILi4ELi2ELi64ELb0ELb0EEEJSH_NS5_IJNSX_ISE_SB_EENSX_INSA_ILi64EEESB_EEEEESI_SJ_SI_SJ_NS1H_6fusion15FusionCallbacksIS1L_NS1Q_17LinearCombinationISI_fSI_fLNS_15FloatRoundStyleE2EEESH_S1P_JEEENS4_5SM1004TMEM4LOAD26SM100_TMEM_LOAD_32dp32b64xES14_NS15_INS16_ILi2ELi4ELi3EEES19_NSX_INS5_IJS1A_S1N_EEENS5_IJS1N_SB_EEEEEEENS4_39AutoVectorizingCopyWithAssumedAlignmentILi128EEENS4_14SM90_TMA_STOREES24_S26_S26_EEEvvEEEEvNT_6ParamsE)
        /*0038*/ 	.word	0x00000000


	//----- nvinfo : EIATTR_MIN_STACK_SIZE
	.align		4
.L_28:
        /*003c*/ 	.byte	0x04, 0x12
        /*003e*/ 	.short	(.L_30 - .L_29)
	.align		4
.L_29:
        /*0040*/ 	.word	index@(_ZN7cutlass13device_kernelINS_4gemm6kernel13GemmUniversalIN4cute5tupleIJiiiiEEENS1_10collective13CollectiveMmaINS1_35MainloopSm100TmaUmmaWarpSpecializedILi14ELi2ELi2ENS5_IJNS4_1CILi1EEESB_SB_EEEEENS5_IJNSA_ILi128EEENSA_ILi256EEENSA_ILi32EEEEEENS_12float_e4m3_tENS5_IJlSB_lEEENS_12float_e5m2_tESJ_NS4_8TiledMMAINS4_8MMA_AtomIJNS4_10MMA_TraitsINS4_19SM100_MMA_F8F6F4_SSEJSI_SK_fSE_SF_NS4_17integral_constantINS4_4UMMA5MajorELSR_0EEESS_NSP_INSQ_7ScaleInELST_0EEESU_EEEEEENS4_6LayoutISC_NS5_IJNSA_ILi0EEESY_SY_EEEEENS5_IJNS4_10UnderscoreES11_S11_EEEEENS4_13SM90_TMA_LOADENS4_14ComposedLayoutINS4_7SwizzleILi1ELi4ELi3EEENS4_18smem_ptr_flag_bitsILi8EEENSX_INS5_IJNSA_ILi8EEESG_EEENS5_IJSG_SB_EEEEEEEvNS4_8identityES14_S1E_vS1F_EENS_8epilogue10collective18CollectiveEpilogueINS1H_23Sm100TmaWarpSpecializedILi4ELi2ELi64ELb0ELb0EEEJSH_NS5_IJNSX_ISE_SB_EENSX_INSA_ILi64EEESB_EEEEESI_SJ_SI_SJ_NS1H_6fusion15FusionCallbacksIS1L_NS1Q_17LinearCombinationISI_fSI_fLNS_15FloatRoundStyleE2EEESH_S1P_JEEENS4_5SM1004TMEM4LOAD26SM100_TMEM_LOAD_32dp32b64xES14_NS15_INS16_ILi2ELi4ELi3EEES19_NSX_INS5_IJS1A_S1N_EEENS5_IJS1N_SB_EEEEEEENS4_39AutoVectorizingCopyWithAssumedAlignmentILi128EEENS4_14SM90_TMA_STOREES24_S26_S26_EEEvvEEEEvNT_6ParamsE)
        /*0044*/ 	.word	0x00000000
.L_30:


//--------------------- .nv.compat                --------------------------
	.section	.nv.compat,"",@"SHT_CUDA_COMPAT_INFO"
	.align	4
        /*0000*/ 	.byte	0x02, 0x09, 0x01, 0x00, 0x02, 0x02, 0x02, 0x00, 0x02, 0x05, 0x05, 0x00, 0x03, 0x07, 0x01, 0x01
        /*0010*/ 	.byte	0x02, 0x03, 0x01, 0x00, 0x02, 0x06, 0x01, 0x00, 0x04, 0x0b, 0x08, 0x00, 0x09, 0x00, 0x00, 0x00
        /*0020*/ 	.byte	0x00, 0x00, 0x00, 0x00


//--------------------- .nv.info._ZN7cutlass13device_kernelINS_4gemm6kernel13GemmUniversalIN4cute5tupleIJiiiiEEENS1_10collective13CollectiveMmaINS1_35MainloopSm100TmaUmmaWarpSpecializedILi14ELi2ELi2ENS5_IJNS4_1CILi1EEESB_SB_EEEEENS5_IJNSA_ILi128EEENSA_ILi256EEENSA_ILi32EEEEEENS_12float_e4m3_tENS5_IJlSB_lEEENS_12float_e5m2_tESJ_NS4_8TiledMMAINS4_8MMA_AtomIJNS4_10MMA_TraitsINS4_19SM100_MMA_F8F6F4_SSEJSI_SK_fSE_SF_NS4_17integral_constantINS4_4UMMA5MajorELSR_0EEESS_NSP_INSQ_7ScaleInELST_0EEESU_EEEEEENS4_6LayoutISC_NS5_IJNSA_ILi0EEESY_SY_EEEEENS5_IJNS4_10UnderscoreES11_S11_EEEEENS4_13SM90_TMA_LOADENS4_14ComposedLayoutINS4_7SwizzleILi1ELi4ELi3EEENS4_18smem_ptr_flag_bitsILi8EEENSX_INS5_IJNSA_ILi8EEESG_EEENS5_IJSG_SB_EEEEEEEvNS4_8identityES14_S1E_vS1F_EENS_8epilogue10collective18CollectiveEpilogueINS1H_23Sm100TmaWarpSpecializedILi4ELi2ELi64ELb0ELb0EEEJSH_NS5_IJNSX_ISE_SB_EENSX_INSA_ILi64EEESB_EEEEESI_SJ_SI_SJ_NS1H_6fusion15FusionCallbacksIS1L_NS1Q_17LinearCombinationISI_fSI_fLNS_15FloatRoundStyleE2EEESH_S1P_JEEENS4_5SM1004TMEM4LOAD26SM100_TMEM_LOAD_32dp32b64xES14_NS15_INS16_ILi2ELi4ELi3EEES19_NSX_INS5_IJS1A_S1N_EEENS5_IJS1N_SB_EEEEEEENS4_39AutoVectorizingCopyWithAssumedAlignmentILi128EEENS4_14SM90_TMA_STOREES24_S26_S26_EEEvvEEEEvNT_6ParamsE --------------------------
	.section	.nv.info._ZN7cutlass13device_kernelINS_4gemm6kernel13GemmUniversalIN4cute5tupleIJiiiiEEENS1_10collective13CollectiveMmaINS1_35MainloopSm100TmaUmmaWarpSpecializedILi14ELi2ELi2ENS5_IJNS4_1CILi1EEESB_SB_EEEEENS5_IJNSA_ILi128EEENSA_ILi256EEENSA_ILi32EEEEEENS_12float_e4m3_tENS5_IJlSB_lEEENS_12float_e5m2_tESJ_NS4_8TiledMMAINS4_8MMA_AtomIJNS4_10MMA_TraitsINS4_19SM100_MMA_F8F6F4_SSEJSI_SK_fSE_SF_NS4_17integral_constantINS4_4UMMA5MajorELSR_0EEESS_NSP_INSQ_7ScaleInELST_0EEESU_EEEEEENS4_6LayoutISC_NS5_IJNSA_ILi0EEESY_SY_EEEEENS5_IJNS4_10UnderscoreES11_S11_EEEEENS4_13SM90_TMA_LOADENS4_14ComposedLayoutINS4_7SwizzleILi1ELi4ELi3EEENS4_18smem_ptr_flag_bitsILi8EEENSX_INS5_IJNSA_ILi8EEESG_EEENS5_IJSG_SB_EEEEEEEvNS4_8identityES14_S1E_vS1F_EENS_8epilogue10collective18CollectiveEpilogueINS1H_23Sm100TmaWarpSpecializedILi4ELi2ELi64ELb0ELb0EEEJSH_NS5_IJNSX_ISE_SB_EENSX_INSA_ILi64EEESB_EEEEESI_SJ_SI_SJ_NS1H_6fusion15FusionCallbacksIS1L_NS1Q_17LinearCombinationISI_fSI_fLNS_15FloatRoundStyleE2EEESH_S1P_JEEENS4_5SM1004TMEM4LOAD26SM100_TMEM_LOAD_32dp32b64xES14_NS15_INS16_ILi2ELi4ELi3EEES19_NSX_INS5_IJS1A_S1N_EEENS5_IJS1N_SB_EEEEEEENS4_39AutoVectorizingCopyWithAssumedAlignmentILi128EEENS4_14SM90_TMA_STOREES24_S26_S26_EEEvvEEEEvNT_6ParamsE,"",@"SHT_CUDA_INFO"
	.sectionflags	@""
	.align	4


	//----- nvinfo : EIATTR_CUDA_API_VERSION
	.align		4
        /*0000*/ 	.byte	0x04, 0x37
        /*0002*/ 	.short	(.L_32 - .L_31)
.L_31:
        /*0004*/ 	.word	0x00000082


	//----- nvinfo : EIATTR_KPARAM_INFO
	.align		4
.L_32:
        /*0008*/ 	.byte	0x04, 0x17
        /*000a*/ 	.short	(.L_34 - .L_33)
.L_33:
        /*000c*/ 	.word	0x00000000
        /*0010*/ 	.short	0x0000
        /*0012*/ 	.short	0x0000
        /*0014*/ 	.byte	0x00, 0xf0, 0x01, 0x20


	//----- nvinfo : EIATTR_AT_ENTRY_FRAGMENTS
	.align		4
.L_34:
        /*0018*/ 	.byte	0x04, 0x4f
        /*001a*/ 	.short	(.L_36 - .L_35)


	//   ....[0]....
.L_35:
        /*001c*/ 	.word	0x00000006


	//----- nvinfo : EIATTR_RESERVED_SMEM_USED
	.align		4
.L_36:
        /*0020*/ 	.byte	0x01, 0x41
	.zero		2


	//----- nvinfo : EIATTR_SPARSE_MMA_MASK
	.align		4
        /*0024*/ 	.byte	0x03, 0x50
        /*0026*/ 	.short	0x0000


	//----- nvinfo : EIATTR_TCGEN05_1CTA_USED
	.align		4
        /*0028*/ 	.byte	0x01, 0x51
	.zero		2


	//----- nvinfo : EIATTR_MAXREG_COUNT
	.align		4
        /*002c*/ 	.byte	0x03, 0x1b
        /*002e*/ 	.short	0x00ff


	//----- nvinfo : EIATTR_NUM_BARRIERS
	.align		4
        /*0030*/ 	.byte	0x02, 0x4c
        /*0032*/ 	.byte	0x07
	.zero		1


	//----- nvinfo : EIATTR_EXTERNS
	.align		4
        /*0034*/ 	.byte	0x04, 0x0f
        /*0036*/ 	.short	(.L_38 - .L_37)


	//   ....[0]....
	.align		4
.L_37:
        /*0038*/ 	.word	index@(__assertfail)


	//----- nvinfo : EIATTR_MERCURY_ISA_VERSION
	.align		4
.L_38:
        /*003c*/ 	.byte	0x03, 0x5f
        /*003e*/ 	.short	0x0101


	//----- nvinfo : EIATTR_INT_WARP_WIDE_INSTR_OFFSETS
	.align		4
        /*0040*/ 	.byte	0x04, 0x31
        /*0042*/ 	.short	(.L_40 - .L_39)


	//   ....[0]....
.L_39:
        /*0044*/ 	.word	0x00001f10


	//   ....[1]....
        /*0048*/ 	.word	0x00003c90


	//   ....[2]....
        /*004c*/ 	.word	0x00003cb0


	//   ....[3]....
        /*0050*/ 	.word	0x00003ce0


	//   ....[4]....
        /*0054*/ 	.word	0x00004620


	//   ....[5]....
        /*0058*/ 	.word	0x00004690


	//   ....[6]....
        /*005c*/ 	.word	0x00004770


	//   ....[7]....
        /*0060*/ 	.word	0x000047f0


	//   ....[8]....
        /*0064*/ 	.word	0x00004900


	//   ....[9]....
        /*0068*/ 	.word	0x00004990


	//   ....[10]....
        /*006c*/ 	.word	0x00004b70


	//   ....[11]....
        /*0070*/ 	.word	0x00004cd0


	//----- nvinfo : EIATTR_COOP_GROUP_MASK_REGIDS
	.align		4
.L_40:
        /*0074*/ 	.byte	0x04, 0x29
        /*0076*/ 	.short	(.L_42 - .L_41)


	//   ....[0]....
.L_41:
        /*0078*/ 	.word	0xffffffff


	//   ....[1]....
        /*007c*/ 	.word	0xffffffff


	//   ....[2]....
        /*0080*/ 	.word	0xffffffff


	//   ....[3]....
        /*0084*/ 	.word	0xffffffff


	//   ....[4]....
        /*0088*/ 	.word	0xffffffff


	//   ....[5]....
        /*008c*/ 	.word	0xffffffff


	//   ....[6]....
        /*0090*/ 	.word	0xffffffff


	//   ....[7]....
        /*0094*/ 	.word	0xffffffff


	//   ....[8]....
        /*0098*/ 	.word	0xffffffff


	//   ....[9]....
        /*009c*/ 	.word	0xffffffff


	//   ....[10]....
        /*00a0*/ 	.word	0xffffffff


	//   ....[11]....
        /*00a4*/ 	.word	0xffffffff


	//   ....[12]....
        /*00a8*/ 	.word	0xffffffff


	//----- nvinfo : EIATTR_COOP_GROUP_INSTR_OFFSETS
	.align		4
.L_42:
        /*00ac*/ 	.byte	0x04, 0x28
        /*00ae*/ 	.short	(.L_44 - .L_43)


	//   ....[0]....
.L_43:
        /*00b0*/ 	.word	0x00000090


	//   ....[1]....
        /*00b4*/ 	.word	0x000004d0


	//   ....[2]....
        /*00b8*/ 	.word	0x000007b0


	//   ....[3]....
        /*00bc*/ 	.word	0x00000950


	//   ....[4]....
        /*00c0*/ 	.word	0x00000a50


	//   ....[5]....
        /*00c4*/ 	.word	0x00000bc0


	//   ....[6]....
        /*00c8*/ 	.word	0x00000d20


	//   ....[7]....
        /*00cc*/ 	.word	0x00001df0


	//   ....[8]....
        /*00d0*/ 	.word	0x00003170


	//   ....[9]....
        /*00d4*/ 	.word	0x00003380


	//   ....[10]....
        /*00d8*/ 	.word	0x000033b0


	//   ....[11]....
        /*00dc*/ 	.word	0x00003b70


	//   ....[12]....
        /*00e0*/ 	.word	0x00003da0


	//----- nvinfo : EIATTR_VRC_CTA_INIT_COUNT
	.align		4
.L_44:
        /*00e4*/ 	.byte	0x02, 0x4a
        /*00e6*/ 	.byte	0x80
	.zero		1


	//----- nvinfo : EIATTR_SYSCALL_OFFSETS
	.align		4
        /*00e8*/ 	.byte	0x04, 0x46
        /*00ea*/ 	.short	(.L_46 - .L_45)


	//   ....[0]....
.L_45:
        /*00ec*/ 	.word	0x00005740


	//   ....[1]....
        /*00f0*/ 	.word	0x00005880


	//   ....[2]....
        /*00f4*/ 	.word	0x000060e0


	//   ....[3]....
        /*00f8*/ 	.word	0x00007700


	//   ....[4]....
        /*00fc*/ 	.word	0x00008cb0


	//   ....[5]....
        /*0100*/ 	.word	0x0000a280


	//----- nvinfo : EIATTR_MBARRIER_INSTR_OFFSETS
	.align		4
.L_46:
        /*0104*/ 	.byte	0x04, 0x39
        /*0106*/ 	.short	(.L_48 - .L_47)


	//   ....[0]....
.L_47:
        /*0108*/ 	.word	0x000005d0
        /*010c*/ 	.word	0x000000ff
        /*0110*/ 	.word	0x00000000
        /*0114*/ 	.short	0x0100
        /*0116*/ 	.byte	0x05
	.zero		1


	//   ....[1]....
        /*0118*/ 	.word	0x000005e0
        /*011c*/ 	.word	0x000000ff
        /*0120*/ 	.word	0x00000070
        /*0124*/ 	.short	0x0100
        /*0126*/ 	.byte	0x05
	.zero		1


	//   ....[2]....
        /*0128*/ 	.word	0x000005f0
        /*012c*/ 	.word	0x000000ff
        /*0130*/ 	.word	0x00000008
        /*0134*/ 	.short	0x0100
        /*0136*/ 	.byte	0x05
	.zero		1


	//   ....[3]....
        /*0138*/ 	.word	0x00000600
        /*013c*/ 	.word	0x000000ff
        /*0140*/ 	.word	0x00000078
        /*0144*/ 	.short	0x0100
        /*0146*/ 	.byte	0x05
	.zero		1


	//   ....[4]....
        /*0148*/ 	.word	0x00000610
        /*014c*/ 	.word	0x000000ff
        /*0150*/ 	.word	0x00000010
        /*0154*/ 	.short	0x0100
        /*0156*/ 	.byte	0x05
	.zero		1


	//   ....[5]....
        /*0158*/ 	.word	0x00000620
        /*015c*/ 	.word	0x000000ff
        /*0160*/ 	.word	0x00000080
        /*0164*/ 	.short	0x0100
        /*0166*/ 	.byte	0x05
	.zero		1


	//   ....[6]....
        /*0168*/ 	.word	0x00000630
        /*016c*/ 	.word	0x000000ff
        /*0170*/ 	.word	0x00000018
        /*0174*/ 	.short	0x0100
        /*0176*/ 	.byte	0x05
	.zero		1


	//   ....[7]....
        /*0178*/ 	.word	0x00000640
        /*017c*/ 	.word	0x000000ff
        /*0180*/ 	.word	0x00000088
        /*0184*/ 	.short	0x0100
        /*0186*/ 	.byte	0x05
	.zero		1


	//   ....[8]....
        /*0188*/ 	.word	0x00000650
        /*018c*/ 	.word	0x000000ff
        /*0190*/ 	.word	0x00000020
        /*0194*/ 	.short	0x0100
        /*0196*/ 	.byte	0x05
	.zero		1


	//   ....[9]....
        /*0198*/ 	.word	0x00000660
        /*019c*/ 	.word	0x000000ff
        /*01a0*/ 	.word	0x00000090
        /*01a4*/ 	.short	0x0100
        /*01a6*/ 	.byte	0x05
	.zero		1


	//   ....[10]....
        /*01a8*/ 	.word	0x00000670
        /*01ac*/ 	.word	0x000000ff
        /*01b0*/ 	.word	0x00000028
        /*01b4*/ 	.short	0x0100
        /*01b6*/ 	.byte	0x05
	.zero		1


	//   ....[11]....
        /*01b8*/ 	.word	0x00000680
        /*01bc*/ 	.word	0x000000ff
        /*01c0*/ 	.word	0x00000098
        /*01c4*/ 	.short	0x0100
        /*01c6*/ 	.byte	0x05
	.zero		1


	//   ....[12]....
        /*01c8*/ 	.word	0x00000690
        /*01cc*/ 	.word	0x000000ff
        /*01d0*/ 	.word	0x00000030
        /*01d4*/ 	.short	0x0100
        /*01d6*/ 	.byte	0x05
	.zero		1


	//   ....[13]....
        /*01d8*/ 	.word	0x000006a0
        /*01dc*/ 	.word	0x000000ff
        /*01e0*/ 	.word	0x000000a0
        /*01e4*/ 	.short	0x0100
        /*01e6*/ 	.byte	0x05
	.zero		1


	//   ....[14]....
        /*01e8*/ 	.word	0x000006b0
        /*01ec*/ 	.word	0x000000ff
        /*01f0*/ 	.word	0x00000038
        /*01f4*/ 	.short	0x0100
        /*01f6*/ 	.byte	0x05
	.zero		1


	//   ....[15]....
        /*01f8*/ 	.word	0x000006c0
        /*01fc*/ 	.word	0x000000ff
        /*0200*/ 	.word	0x000000a8
        /*0204*/ 	.short	0x0100
        /*0206*/ 	.byte	0x05
	.zero		1


	//   ....[16]....
        /*0208*/ 	.word	0x000006d0
        /*020c*/ 	.word	0x000000ff
        /*0210*/ 	.word	0x00000040
        /*0214*/ 	.short	0x0100
        /*0216*/ 	.byte	0x05
	.zero		1


	//   ....[17]....
        /*0218*/ 	.word	0x000006e0
        /*021c*/ 	.word	0x000000ff
        /*0220*/ 	.word	0x000000b0
        /*0224*/ 	.short	0x0100
        /*0226*/ 	.byte	0x05
	.zero		1


	//   ....[18]....
        /*0228*/ 	.word	0x000006f0
        /*022c*/ 	.word	0x000000ff
        /*0230*/ 	.word	0x00000048
        /*0234*/ 	.short	0x0100
        /*0236*/ 	.byte	0x05
	.zero		1


	//   ....[19]....
        /*0238*/ 	.word	0x00000700
        /*023c*/ 	.word	0x000000ff
        /*0240*/ 	.word	0x000000b8
        /*0244*/ 	.short	0x0100
        /*0246*/ 	.byte	0x05
	.zero		1


	//   ....[20]....
        /*0248*/ 	.word	0x00000710
        /*024c*/ 	.word	0x000000ff
        /*0250*/ 	.word	0x00000050
        /*0254*/ 	.short	0x0100
        /*0256*/ 	.byte	0x05
	.zero		1


	//   ....[21]....
        /*0258*/ 	.word	0x00000720
        /*025c*/ 	.word	0x000000ff
        /*0260*/ 	.word	0x000000c0
        /*0264*/ 	.short	0x0100
        /*0266*/ 	.byte	0x05
	.zero		1


	//   ....[22]....
        /*0268*/ 	.word	0x00000730
        /*026c*/ 	.word	0x000000ff
        /*0270*/ 	.word	0x00000058
        /*0274*/ 	.short	0x0100
        /*0276*/ 	.byte	0x05
	.zero		1


	//   ....[23]....
        /*0278*/ 	.word	0x00000740
        /*027c*/ 	.word	0x000000ff
        /*0280*/ 	.word	0x000000c8
        /*0284*/ 	.short	0x0100
        /*0286*/ 	.byte	0x05
	.zero		1


	//   ....[24]....
        /*0288*/ 	.word	0x00000750
        /*028c*/ 	.word	0x000000ff
        /*0290*/ 	.word	0x00000060
        /*0294*/ 	.short	0x0100
        /*0296*/ 	.byte	0x05
	.zero		1


	//   ....[25]....
        /*0298*/ 	.word	0x00000760
        /*029c*/ 	.word	0x000000ff
        /*02a0*/ 	.word	0x000000d0
        /*02a4*/ 	.short	0x0100
        /*02a6*/ 	.byte	0x05
	.zero		1


	//   ....[26]....
        /*02a8*/ 	.word	0x00000770
        /*02ac*/ 	.word	0x000000ff
        /*02b0*/ 	.word	0x00000068
        /*02b4*/ 	.short	0x0100
        /*02b6*/ 	.byte	0x05
	.zero		1


	//   ....[27]....
        /*02b8*/ 	.word	0x00000780
        /*02bc*/ 	.word	0x000000ff
        /*02c0*/ 	.word	0x000000d8
        /*02c4*/ 	.short	0x0100
        /*02c6*/ 	.byte	0x05
	.zero		1


	//   ....[28]....
        /*02c8*/ 	.word	0x000008c0
        /*02cc*/ 	.word	0x000000ff
        /*02d0*/ 	.word	0x000000e0
        /*02d4*/ 	.short	0x0100
        /*02d6*/ 	.byte	0x07
	.zero		1


	//   ....[29]....
        /*02d8*/ 	.word	0x000008d0
        /*02dc*/ 	.word	0x000000ff
        /*02e0*/ 	.word	0x00000100
        /*02e4*/ 	.short	0x0100
        /*02e6*/ 	.byte	0x07
	.zero		1


	//   ....[30]....
        /*02e8*/ 	.word	0x000008e0
        /*02ec*/ 	.word	0x000000ff
        /*02f0*/ 	.word	0x000000e8
        /*02f4*/ 	.short	0x0100
        /*02f6*/ 	.byte	0x07
	.zero		1


	//   ....[31]....
        /*02f8*/ 	.word	0x000008f0
        /*02fc*/ 	.word	0x000000ff
        /*0300*/ 	.word	0x00000108
        /*0304*/ 	.short	0x0100
        /*0306*/ 	.byte	0x07
	.zero		1


	//   ....[32]....
        /*0308*/ 	.word	0x00000900
        /*030c*/ 	.word	0x000000ff
        /*0310*/ 	.word	0x000000f0
        /*0314*/ 	.short	0x0100
        /*0316*/ 	.byte	0x07
	.zero		1


	//   ....[33]....
        /*0318*/ 	.word	0x00000910
        /*031c*/ 	.word	0x000000ff
        /*0320*/ 	.word	0x00000110
        /*0324*/ 	.short	0x0100
        /*0326*/ 	.byte	0x07
	.zero		1


	//   ....[34]....
        /*0328*/ 	.word	0x00000920
        /*032c*/ 	.word	0x000000ff
        /*0330*/ 	.word	0x000000f8
        /*0334*/ 	.short	0x0100
        /*0336*/ 	.byte	0x07
	.zero		1


	//   ....[35]....
        /*0338*/ 	.word	0x00000930
        /*033c*/ 	.word	0x000000ff
        /*0340*/ 	.word	0x00000118
        /*0344*/ 	.short	0x0100
        /*0346*/ 	.byte	0x07
	.zero		1


	//   ....[36]....
        /*0348*/ 	.word	0x00000a20
        /*034c*/ 	.word	0x000000ff
        /*0350*/ 	.word	0x00000120
        /*0354*/ 	.short	0x0100
        /*0356*/ 	.byte	0x05
	.zero		1


	//   ....[37]....
        /*0358*/ 	.word	0x00000a30
        /*035c*/ 	.word	0x000000ff
        /*0360*/ 	.word	0x00000128
        /*0364*/ 	.short	0x0100
        /*0366*/ 	.byte	0x05
	.zero		1


	//   ....[38]....
        /*0368*/ 	.word	0x00000b70
        /*036c*/ 	.word	0x000000ff
        /*0370*/ 	.word	0x00000130
        /*0374*/ 	.short	0x0100
        /*0376*/ 	.byte	0x05
	.zero		1


	//   ....[39]....
        /*0378*/ 	.word	0x00000b80
        /*037c*/ 	.word	0x000000ff
        /*0380*/ 	.word	0x00000140
        /*0384*/ 	.short	0x0100
        /*0386*/ 	.byte	0x05
	.zero		1


	//   ....[40]....
        /*0388*/ 	.word	0x00000b90
        /*038c*/ 	.word	0x000000ff
        /*0390*/ 	.word	0x00000138
        /*0394*/ 	.short	0x0100
        /*0396*/ 	.byte	0x05
	.zero		1


	//   ....[41]....
        /*0398*/ 	.word	0x00000ba0
        /*039c*/ 	.word	0x000000ff
        /*03a0*/ 	.word	0x00000148
        /*03a4*/ 	.short	0x0100
        /*03a6*/ 	.byte	0x05
	.zero		1


	//   ....[42]....
        /*03a8*/ 	.word	0x00000cd0
        /*03ac*/ 	.word	0x000000ff
        /*03b0*/ 	.word	0x00000150
        /*03b4*/ 	.short	0x0100
        /*03b6*/ 	.byte	0x07
	.zero		1


	//   ....[43]....
        /*03b8*/ 	.word	0x00000ce0
        /*03bc*/ 	.word	0x000000ff
        /*03c0*/ 	.word	0x00000160
        /*03c4*/ 	.short	0x0100
        /*03c6*/ 	.byte	0x07
	.zero		1


	//   ....[44]....
        /*03c8*/ 	.word	0x00000cf0
        /*03cc*/ 	.word	0x000000ff
        /*03d0*/ 	.word	0x00000158
        /*03d4*/ 	.short	0x0100
        /*03d6*/ 	.byte	0x07
	.zero		1


	//   ....[45]....
        /*03d8*/ 	.word	0x00000d00
        /*03dc*/ 	.word	0x000000ff
        /*03e0*/ 	.word	0x00000168
        /*03e4*/ 	.short	0x0100
        /*03e6*/ 	.byte	0x07
	.zero		1


	//   ....[46]....
        /*03e8*/ 	.word	0x00000df0
        /*03ec*/ 	.word	0x000000ff
        /*03f0*/ 	.word	0x00000170
        /*03f4*/ 	.short	0x0100
        /*03f6*/ 	.byte	0x05
	.zero		1


	//   ....[47]....
        /*03f8*/ 	.word	0x00000e00
        /*03fc*/ 	.word	0x000000ff
        /*0400*/ 	.word	0x00000180
        /*0404*/ 	.short	0x0100
        /*0406*/ 	.byte	0x05
	.zero		1


	//   ....[48]....
        /*0408*/ 	.word	0x00000e10
        /*040c*/ 	.word	0x000000ff
        /*0410*/ 	.word	0x00000178
        /*0414*/ 	.short	0x0100
        /*0416*/ 	.byte	0x05
	.zero		1


	//   ....[49]....
        /*0418*/ 	.word	0x00000e20
        /*041c*/ 	.word	0x000000ff
        /*0420*/ 	.word	0x00000188
        /*0424*/ 	.short	0x0100
        /*0426*/ 	.byte	0x05
	.zero		1


	//   ....[50]....
        /*0428*/ 	.word	0x000016f0
        /*042c*/ 	.word	0x00000003
        /*0430*/ 	.word	0x00000180
        /*0434*/ 	.short	0x010a
        /*0436*/ 	.byte	0xff
	.zero		1


	//   ....[51]....
        /*0438*/ 	.word	0x00001720
        /*043c*/ 	.word	0x00000003
        /*0440*/ 	.word	0x00000170
        /*0444*/ 	.short	0x0101
        /*0446*/ 	.byte	0xff
	.zero		1


	//   ....[52]....
        /*0448*/ 	.word	0x000017f0
        /*044c*/ 	.word	0x000000ff
        /*0450*/ 	.word	0x00000070
        /*0454*/ 	.short	0x010a
        /*0456*/ 	.byte	0x08
	.zero		1


	//   ....[53]....
        /*0458*/ 	.word	0x00001890
        /*045c*/ 	.word	0x000000ff
        /*0460*/ 	.word	0x00000070
        /*0464*/ 	.short	0x010a
        /*0466*/ 	.byte	0x21
	.zero		1


	//   ....[54]....
        /*0468*/ 	.word	0x000019e0
        /*046c*/ 	.word	0x000000ff
        /*0470*/ 	.word	0x00000070
        /*0474*/ 	.short	0x010a
        /*0476*/ 	.byte	0x08
	.zero		1


	//   ....[55]....
        /*0478*/ 	.word	0x00001af0
        /*047c*/ 	.word	0x000000ff
        /*0480*/ 	.word	0x00000128
        /*0484*/ 	.short	0x0101
        /*0486*/ 	.byte	0x04
	.zero		1


	//   ....[56]....
        /*0488*/ 	.word	0x00001b10
        /*048c*/ 	.word	0x000000ff
        /*0490*/ 	.word	0x00000070
        /*0494*/ 	.short	0x010a
        /*0496*/ 	.byte	0x08
	.zero		1


	//   ....[57]....
        /*0498*/ 	.word	0x00001b90
        /*049c*/ 	.word	0x000000ff
        /*04a0*/ 	.word	0x00000070
        /*04a4*/ 	.short	0x010a
        /*04a6*/ 	.byte	0x11
	.zero		1


	//   ....[58]....
        /*04a8*/ 	.word	0x00001ce0
        /*04ac*/ 	.word	0x000000ff
        /*04b0*/ 	.word	0x00000070
        /*04b4*/ 	.short	0x010a
        /*04b6*/ 	.byte	0x08
	.zero		1


	//   ....[59]....
        /*04b8*/ 	.word	0x00001e20
        /*04bc*/ 	.word	0x00000002
        /*04c0*/ 	.word	0x00000130
        /*04c4*/ 	.short	0x010a
        /*04c6*/ 	.byte	0xff
	.zero		1


	//   ....[60]....
        /*04c8*/ 	.word	0x00001ee0
        /*04cc*/ 	.word	0x00000002
        /*04d0*/ 	.word	0x00000000
        /*04d4*/ 	.short	0x0101
        /*04d6*/ 	.byte	0xff
	.zero		1


	//   ....[61]....
        /*04d8*/ 	.word	0x00002440
        /*04dc*/ 	.word	0x000000ff
        /*04e0*/ 	.word	0x00000000
        /*04e4*/ 	.short	0x010a
        /*04e6*/ 	.byte	0x05
	.zero		1


	//   ....[62]....
        /*04e8*/ 	.word	0x000024d0
        /*04ec*/ 	.word	0x000000ff
        /*04f0*/ 	.word	0x00000000
        /*04f4*/ 	.short	0x010a
        /*04f6*/ 	.byte	0x05
	.zero		1


	//   ....[63]....
        /*04f8*/ 	.word	0x00002560
        /*04fc*/ 	.word	0x000000ff
        /*0500*/ 	.word	0x00000000
        /*0504*/ 	.short	0x010a
        /*0506*/ 	.byte	0x05
	.zero		1


	//   ....[64]....
        /*0508*/ 	.word	0x000025f0
        /*050c*/ 	.word	0x000000ff
        /*0510*/ 	.word	0x00000000
        /*0514*/ 	.short	0x010a
        /*0516*/ 	.byte	0x05
	.zero		1


	//   ....[65]....
        /*0518*/ 	.word	0x00002680
        /*051c*/ 	.word	0x000000ff
        /*0520*/ 	.word	0x00000000
        /*0524*/ 	.short	0x010a
        /*0526*/ 	.byte	0x05
	.zero		1


	//   ....[66]....
        /*0528*/ 	.word	0x00002710
        /*052c*/ 	.word	0x000000ff
        /*0530*/ 	.word	0x00000000
        /*0534*/ 	.short	0x010a
        /*0536*/ 	.byte	0x05
	.zero		1


	//   ....[67]....
        /*0538*/ 	.word	0x000027a0
        /*053c*/ 	.word	0x000000ff
        /*0540*/ 	.word	0x00000000
        /*0544*/ 	.short	0x010a
        /*0546*/ 	.byte	0x05
	.zero		1


	//   ....[68]....
        /*0548*/ 	.word	0x00002830
        /*054c*/ 	.word	0x000000ff
        /*0550*/ 	.word	0x00000000
        /*0554*/ 	.short	0x010a
        /*0556*/ 	.byte	0x05
	.zero		1


	//   ....[69]....
        /*0558*/ 	.word	0x000028c0
        /*055c*/ 	.word	0x000000ff
        /*0560*/ 	.word	0x00000000
        /*0564*/ 	.short	0x010a
        /*0566*/ 	.byte	0x05
	.zero		1


	//   ....[70]....
        /*0568*/ 	.word	0x00002950
        /*056c*/ 	.word	0x000000ff
        /*0570*/ 	.word	0x00000000
        /*0574*/ 	.short	0x010a
        /*0576*/ 	.byte	0x05
	.zero		1


	//   ....[71]....
        /*0578*/ 	.word	0x000029e0
        /*057c*/ 	.word	0x000000ff
        /*0580*/ 	.word	0x00000000
        /*0584*/ 	.short	0x010a
        /*0586*/ 	.byte	0x05
	.zero		1


	//   ....[72]....
        /*0588*/ 	.word	0x00002a70
        /*058c*/ 	.word	0x000000ff
        /*0590*/ 	.word	0x00000000
        /*0594*/ 	.short	0x010a
        /*0596*/ 	.byte	0x05
	.zero		1


	//   ....[73]....
        /*0598*/ 	.word	0x00002b00
        /*059c*/ 	.word	0x000000ff
        /*05a0*/ 	.word	0x00000000
        /*05a4*/ 	.short	0x010a
        /*05a6*/ 	.byte	0x05
	.zero		1


	//   ....[74]....
        /*05a8*/ 	.word	0x00002ba0
        /*05ac*/ 	.word	0x00000000
        /*05b0*/ 	.word	0x00000000
        /*05b4*/ 	.short	0x010a
        /*05b6*/ 	.byte	0xff
	.zero		1


	//   ....[75]....
        /*05b8*/ 	.word	0x00002cc0
        /*05bc*/ 	.word	0x00000000
        /*05c0*/ 	.word	0x00000170
        /*05c4*/ 	.short	0x010a
        /*05c6*/ 	.byte	0xff
	.zero		1


	//   ....[76]....
        /*05c8*/ 	.word	0x00002d20
        /*05cc*/ 	.word	0x00000004
        /*05d0*/ 	.word	0x00000000
        /*05d4*/ 	.short	0x0101
        /*05d6*/ 	.byte	0xff
	.zero		1


	//   ....[77]....
        /*05d8*/ 	.word	0x00002d40
        /*05dc*/ 	.word	0x000000ff
        /*05e0*/ 	.word	0x00000140
        /*05e4*/ 	.short	0x010a
        /*05e6*/ 	.byte	0x05
	.zero		1


	//   ....[78]....
        /*05e8*/ 	.word	0x00002e60
        /*05ec*/ 	.word	0x00000000
        /*05f0*/ 	.word	0x00000130
        /*05f4*/ 	.short	0x010a
        /*05f6*/ 	.byte	0xff
	.zero		1


	//   ....[79]....
        /*05f8*/ 	.word	0x00002f70
        /*05fc*/ 	.word	0x00000000
        /*0600*/ 	.word	0x00000000
        /*0604*/ 	.short	0x0101
        /*0606*/ 	.byte	0xff
	.zero		1


	//   ....[80]....
        /*0608*/ 	.word	0x00003000
        /*060c*/ 	.word	0x000000ff
        /*0610*/ 	.word	0x00000140
        /*0614*/ 	.short	0x0106
        /*0616*/ 	.byte	0x05
	.zero		1


	//   ....[81]....
        /*0618*/ 	.word	0x00003020
        /*061c*/ 	.word	0x000000ff
        /*0620*/ 	.word	0x00000140
        /*0624*/ 	.short	0x010a
        /*0626*/ 	.byte	0x05
	.zero		1


	//   ....[82]....
        /*0628*/ 	.word	0x000030b0
        /*062c*/ 	.word	0x000000ff
        /*0630*/ 	.word	0x00000140
        /*0634*/ 	.short	0x0106
        /*0636*/ 	.byte	0x04
	.zero		1


	//   ....[83]....
        /*0638*/ 	.word	0x000030f0
        /*063c*/ 	.word	0x00000000
        /*0640*/ 	.word	0x00000140
        /*0644*/ 	.short	0x010a
        /*0646*/ 	.byte	0xff
	.zero		1


	//   ....[84]....
        /*0648*/ 	.word	0x000035d0
        /*064c*/ 	.word	0x00000000
        /*0650*/ 	.word	0x00000130
        /*0654*/ 	.short	0x010a
        /*0656*/ 	.byte	0xff
	.zero		1


	//   ....[85]....
        /*0658*/ 	.word	0x000036d0
        /*065c*/ 	.word	0x00000003
        /*0660*/ 	.word	0x00000000
        /*0664*/ 	.short	0x0101
        /*0666*/ 	.byte	0xff
	.zero		1


	//   ....[86]....
        /*0668*/ 	.word	0x000036e0
        /*066c*/ 	.word	0x000000ff
        /*0670*/ 	.word	0x00000000
        /*0674*/ 	.short	0x010a
        /*0676*/ 	.byte	0x04
	.zero		1


	//   ....[87]....
        /*0678*/ 	.word	0x00003700
        /*067c*/ 	.word	0x000000ff
        /*0680*/ 	.word	0x00000160
        /*0684*/ 	.short	0x010a
        /*0686*/ 	.byte	0x09
	.zero		1


	//   ....[88]....
        /*0688*/ 	.word	0x000037e0
        /*068c*/ 	.word	0x000000ff
        /*0690*/ 	.word	0x00000000
        /*0694*/ 	.short	0x010a
        /*0696*/ 	.byte	0x07
	.zero		1


	//   ....[89]....
        /*0698*/ 	.word	0x00003910
        /*069c*/ 	.word	0x000000ff
        /*06a0*/ 	.word	0x00000000
        /*06a4*/ 	.short	0x010a
        /*06a6*/ 	.byte	0x04
	.zero		1


	//   ....[90]....
        /*06a8*/ 	.word	0x00003ac0
        /*06ac*/ 	.word	0x000000ff
        /*06b0*/ 	.word	0x00000000
        /*06b4*/ 	.short	0x010a
        /*06b6*/ 	.byte	0x05
	.zero		1


	//   ....[91]....
        /*06b8*/ 	.word	0x00003b50
        /*06bc*/ 	.word	0x000000ff
        /*06c0*/ 	.word	0x00000000
        /*06c4*/ 	.short	0x010a
        /*06c6*/ 	.byte	0x07
	.zero		1


	//   ....[92]....
        /*06c8*/ 	.word	0x00003fd0
        /*06cc*/ 	.word	0x00000000
        /*06d0*/ 	.word	0x00000130
        /*06d4*/ 	.short	0x010a
        /*06d6*/ 	.byte	0xff
	.zero		1


	//   ....[93]....
        /*06d8*/ 	.word	0x00004090
        /*06dc*/ 	.word	0x00000000
        /*06e0*/ 	.word	0x00000000
        /*06e4*/ 	.short	0x0101
        /*06e6*/ 	.byte	0xff
	.zero		1


	//   ....[94]....
        /*06e8*/ 	.word	0x000043b0
        /*06ec*/ 	.word	0x000000ff
        /*06f0*/ 	.word	0x00000128
        /*06f4*/ 	.short	0x010a
        /*06f6*/ 	.byte	0x07
	.zero		1


	//   ....[95]....
        /*06f8*/ 	.word	0x000045a0
        /*06fc*/ 	.word	0x000000ff
        /*0700*/ 	.word	0x00000100
        /*0704*/ 	.short	0x010a
        /*0706*/ 	.byte	0x07
	.zero		1


	//   ....[96]....
        /*0708*/ 	.word	0x00004710
        /*070c*/ 	.word	0x000000ff
        /*0710*/ 	.word	0x000000e0
        /*0714*/ 	.short	0x010b
        /*0716*/ 	.byte	0x07
	.zero		1


	//   ....[97]....
        /*0718*/ 	.word	0x00004720
        /*071c*/ 	.word	0x000000ff
        /*0720*/ 	.word	0x00000000
        /*0724*/ 	.short	0x0101
        /*0726*/ 	.byte	0x08
	.zero		1


	//   ....[98]....
        /*0728*/ 	.word	0x00004740
        /*072c*/ 	.word	0x000000ff
        /*0730*/ 	.word	0x00000108
        /*0734*/ 	.short	0x010a
        /*0736*/ 	.byte	0x07
	.zero		1


	//   ....[99]....
        /*0738*/ 	.word	0x000048a0
        /*073c*/ 	.word	0x000000ff
        /*0740*/ 	.word	0x000000e8
        /*0744*/ 	.short	0x010b
        /*0746*/ 	.byte	0x07
	.zero		1


	//   ....[100]....
        /*0748*/ 	.word	0x000048b0
        /*074c*/ 	.word	0x000000ff
        /*0750*/ 	.word	0x00000000
        /*0754*/ 	.short	0x0101
        /*0756*/ 	.byte	0x08
	.zero		1


	//   ....[101]....
        /*0758*/ 	.word	0x000048c0
        /*075c*/ 	.word	0x000000ff
        /*0760*/ 	.word	0x00000110
        /*0764*/ 	.short	0x010a
        /*0766*/ 	.byte	0x07
	.zero		1


	//   ....[102]....
        /*0768*/ 	.word	0x00004a60
        /*076c*/ 	.word	0x000000ff
        /*0770*/ 	.word	0x000000f0
        /*0774*/ 	.short	0x010b
        /*0776*/ 	.byte	0x07
	.zero		1


	//   ....[103]....
        /*0778*/ 	.word	0x00004ad0
        /*077c*/ 	.word	0x000000ff
        /*0780*/ 	.word	0x00000000
        /*0784*/ 	.short	0x0101
        /*0786*/ 	.byte	0x08
	.zero		1


	//   ....[104]....
        /*0788*/ 	.word	0x00004b00
        /*078c*/ 	.word	0x000000ff
        /*0790*/ 	.word	0x00000118
        /*0794*/ 	.short	0x010a
        /*0796*/ 	.byte	0x07
	.zero		1


	//   ....[105]....
        /*0798*/ 	.word	0x00004d10
        /*079c*/ 	.word	0x000000ff
        /*07a0*/ 	.word	0x000000f8
        /*07a4*/ 	.short	0x010b
        /*07a6*/ 	.byte	0x07
	.zero		1


	//   ....[106]....
        /*07a8*/ 	.word	0x00004d30
        /*07ac*/ 	.word	0x000000ff
        /*07b0*/ 	.word	0x00000000
        /*07b4*/ 	.short	0x0101
        /*07b6*/ 	.byte	0x0d
	.zero		1


	//   ....[107]....
        /*07b8*/ 	.word	0x00004d60
        /*07bc*/ 	.word	0x000000ff
        /*07c0*/ 	.word	0x00000100
        /*07c4*/ 	.short	0x010a
        /*07c6*/ 	.byte	0x07
	.zero		1


	//   ....[108]....
        /*07c8*/ 	.word	0x00004d80
        /*07cc*/ 	.word	0x000000ff
        /*07d0*/ 	.word	0x00000108
        /*07d4*/ 	.short	0x010a
        /*07d6*/ 	.byte	0x07
	.zero		1


	//   ....[109]....
        /*07d8*/ 	.word	0x00004da0
        /*07dc*/ 	.word	0x000000ff
        /*07e0*/ 	.word	0x00000110
        /*07e4*/ 	.short	0x010a
        /*07e6*/ 	.byte	0x07
	.zero		1


	//   ....[110]....
        /*07e8*/ 	.word	0x00004de0
        /*07ec*/ 	.word	0x00000000
        /*07f0*/ 	.word	0x00000118
        /*07f4*/ 	.short	0x010a
        /*07f6*/ 	.byte	0xff
	.zero		1


	//   ....[111]....
        /*07f8*/ 	.word	0x00005110
        /*07fc*/ 	.word	0x00000000
        /*0800*/ 	.word	0x00000130
        /*0804*/ 	.short	0x010a
        /*0806*/ 	.byte	0xff
	.zero		1


	//   ....[112]....
        /*0808*/ 	.word	0x00005220
        /*080c*/ 	.word	0x00000000
        /*0810*/ 	.word	0x00000000
        /*0814*/ 	.short	0x0101
        /*0816*/ 	.byte	0xff
	.zero		1


	//   ....[113]....
        /*0818*/ 	.word	0x00005c80
        /*081c*/ 	.word	0x00000003
        /*0820*/ 	.word	0x000000e0
        /*0824*/ 	.short	0x010a
        /*0826*/ 	.byte	0xff
	.zero		1


	//   ....[114]....
        /*0828*/ 	.word	0x00005cc0
        /*082c*/ 	.word	0x000000c1
        /*0830*/ 	.word	0x00000150
        /*0834*/ 	.short	0x010a
        /*0836*/ 	.byte	0xff
	.zero		1


	//   ....[115]....
        /*0838*/ 	.word	0x00005df0
        /*083c*/ 	.word	0x00000003
        /*0840*/ 	.word	0x000000e0
        /*0844*/ 	.short	0x010a
        /*0846*/ 	.byte	0xff
	.zero		1


	//   ....[116]....
        /*0848*/ 	.word	0x00005f50
        /*084c*/ 	.word	0x00000000
        /*0850*/ 	.word	0x00000000
        /*0854*/ 	.short	0x0101
        /*0856*/ 	.byte	0xff
	.zero		1


	//   ....[117]....
        /*0858*/ 	.word	0x00005fb0
        /*085c*/ 	.word	0x000000c1
        /*0860*/ 	.word	0x00000150
        /*0864*/ 	.short	0x010a
        /*0866*/ 	.byte	0xff
	.zero		1


	//   ....[118]....
        /*0868*/ 	.word	0x00007360
        /*086c*/ 	.word	0x000000cc
        /*0870*/ 	.word	0x000000e0
        /*0874*/ 	.short	0x010a
        /*0876*/ 	.byte	0xff
	.zero		1


	//   ....[119]....
        /*0878*/ 	.word	0x00007430
        /*087c*/ 	.word	0x000000cc
        /*0880*/ 	.word	0x000000e0
        /*0884*/ 	.short	0x010a
        /*0886*/ 	.byte	0xff
	.zero		1


	//   ....[120]....
        /*0888*/ 	.word	0x00007570
        /*088c*/ 	.word	0x00000003
        /*0890*/ 	.word	0x00000000
        /*0894*/ 	.short	0x0101
        /*0896*/ 	.byte	0xff
	.zero		1


	//   ....[121]....
        /*0898*/ 	.word	0x00008910
        /*089c*/ 	.word	0x00000000
        /*08a0*/ 	.word	0x000000e0
        /*08a4*/ 	.short	0x010a
        /*08a6*/ 	.byte	0xff
	.zero		1


	//   ....[122]....
        /*08a8*/ 	.word	0x000089e0
        /*08ac*/ 	.word	0x00000000
        /*08b0*/ 	.word	0x000000e0
        /*08b4*/ 	.short	0x010a
        /*08b6*/ 	.byte	0xff
	.zero		1


	//   ....[123]....
        /*08b8*/ 	.word	0x00008b40
        /*08bc*/ 	.word	0x00000000
        /*08c0*/ 	.word	0x00000000
        /*08c4*/ 	.short	0x0101
        /*08c6*/ 	.byte	0xff
	.zero		1


	//   ....[124]....
        /*08c8*/ 	.word	0x00009ef0
        /*08cc*/ 	.word	0x00000000
        /*08d0*/ 	.word	0x000000e0
        /*08d4*/ 	.short	0x010a
        /*08d6*/ 	.byte	0xff
	.zero		1


	//   ....[125]....
        /*08d8*/ 	.word	0x00009fc0
        /*08dc*/ 	.word	0x00000000
        /*08e0*/ 	.word	0x000000e0
        /*08e4*/ 	.short	0x010a
        /*08e6*/ 	.byte	0xff
	.zero		1


	//   ....[126]....
        /*08e8*/ 	.word	0x0000a120
        /*08ec*/ 	.word	0x00000000
        /*08f0*/ 	.word	0x00000000
        /*08f4*/ 	.short	0x0101
        /*08f6*/ 	.byte	0xff
	.zero		1


	//   ....[127]....
        /*08f8*/ 	.word	0x0000a610
        /*08fc*/ 	.word	0x000000ff
        /*0900*/ 	.word	0x00000000
        /*0904*/ 	.short	0x0101
        /*0906*/ 	.byte	0x05
	.zero		1


	//   ....[128]....
        /*0908*/ 	.word	0x0000b590
        /*090c*/ 	.word	0x00000003
        /*0910*/ 	.word	0x00000180
        /*0914*/ 	.short	0x010a
        /*0916*/ 	.byte	0xff
	.zero		1


	//   ....[129]....
        /*0918*/ 	.word	0x0000b5f0
        /*091c*/ 	.word	0x00000002
        /*0920*/ 	.word	0x00000070
        /*0924*/ 	.short	0x010a
        /*0926*/ 	.byte	0xff
	.zero		1


	//   ....[130]....
        /*0928*/ 	.word	0x0000b650
        /*092c*/ 	.word	0x00000002
        /*0930*/ 	.word	0x00000070
        /*0934*/ 	.short	0x010a
        /*0936*/ 	.byte	0xff
	.zero		1


	//   ....[131]....
        /*0938*/ 	.word	0x0000b6a0
        /*093c*/ 	.word	0x00000002
        /*0940*/ 	.word	0x00000130
        /*0944*/ 	.short	0x010a
        /*0946*/ 	.byte	0xff
	.zero		1


	//   ....[132]....
        /*0948*/ 	.word	0x0000b700
        /*094c*/ 	.word	0x00000000
        /*0950*/ 	.word	0x00000000
        /*0954*/ 	.short	0x010a
        /*0956*/ 	.byte	0xff
	.zero		1


	//   ....[133]....
        /*0958*/ 	.word	0x0000b760
        /*095c*/ 	.word	0x00000000
        /*0960*/ 	.word	0x00000000
        /*0964*/ 	.short	0x010a
        /*0966*/ 	.byte	0xff
	.zero		1


	//   ....[134]....
        /*0968*/ 	.word	0x0000b7c0
        /*096c*/ 	.word	0x00000000
        /*0970*/ 	.word	0x00000000
        /*0974*/ 	.short	0x010a
        /*0976*/ 	.byte	0xff
	.zero		1


	//   ....[135]....
        /*0978*/ 	.word	0x0000b820
        /*097c*/ 	.word	0x00000000
        /*0980*/ 	.word	0x00000000
        /*0984*/ 	.short	0x010a
        /*0986*/ 	.byte	0xff
	.zero		1


	//   ....[136]....
        /*0988*/ 	.word	0x0000b880
        /*098c*/ 	.word	0x00000000
        /*0990*/ 	.word	0x00000000
        /*0994*/ 	.short	0x010a
        /*0996*/ 	.byte	0xff
	.zero		1


	//   ....[137]....
        /*0998*/ 	.word	0x0000b8e0
        /*099c*/ 	.word	0x00000000
        /*09a0*/ 	.word	0x00000000
        /*09a4*/ 	.short	0x010a
        /*09a6*/ 	.byte	0xff
	.zero		1


	//   ....[138]....
        /*09a8*/ 	.word	0x0000b940
        /*09ac*/ 	.word	0x00000000
        /*09b0*/ 	.word	0x00000000
        /*09b4*/ 	.short	0x010a
        /*09b6*/ 	.byte	0xff
	.zero		1


	//   ....[139]....
        /*09b8*/ 	.word	0x0000b9a0
        /*09bc*/ 	.word	0x00000000
        /*09c0*/ 	.word	0x00000000
        /*09c4*/ 	.short	0x010a
        /*09c6*/ 	.byte	0xff
	.zero		1


	//   ....[140]....
        /*09c8*/ 	.word	0x0000ba00
        /*09cc*/ 	.word	0x00000000
        /*09d0*/ 	.word	0x00000000
        /*09d4*/ 	.short	0x010a
        /*09d6*/ 	.byte	0xff
	.zero		1


	//   ....[141]....
        /*09d8*/ 	.word	0x0000ba60
        /*09dc*/ 	.word	0x00000000
        /*09e0*/ 	.word	0x00000000
        /*09e4*/ 	.short	0x010a
        /*09e6*/ 	.byte	0xff
	.zero		1


	//   ....[142]....
        /*09e8*/ 	.word	0x0000bac0
        /*09ec*/ 	.word	0x00000000
        /*09f0*/ 	.word	0x00000000
        /*09f4*/ 	.short	0x010a
        /*09f6*/ 	.byte	0xff
	.zero		1


	//   ....[143]....
        /*09f8*/ 	.word	0x0000bb20
        /*09fc*/ 	.word	0x00000000
        /*0a00*/ 	.word	0x00000000
        /*0a04*/ 	.short	0x010a
        /*0a06*/ 	.byte	0xff
	.zero		1


	//   ....[144]....
        /*0a08*/ 	.word	0x0000bb80
        /*0a0c*/ 	.word	0x00000000
        /*0a10*/ 	.word	0x00000000
        /*0a14*/ 	.short	0x010a
        /*0a16*/ 	.byte	0xff
	.zero		1


	//   ....[145]....
        /*0a18*/ 	.word	0x0000bbd0
        /*0a1c*/ 	.word	0x00000000
        /*0a20*/ 	.word	0x00000170
        /*0a24*/ 	.short	0x010a
        /*0a26*/ 	.byte	0xff
	.zero		1


	//   ....[146]....
        /*0a28*/ 	.word	0x0000bc30
        /*0a2c*/ 	.word	0x00000000
        /*0a30*/ 	.word	0x00000140
        /*0a34*/ 	.short	0x010a
        /*0a36*/ 	.byte	0xff
	.zero		1


	//   ....[147]....
        /*0a38*/ 	.word	0x0000bc80
        /*0a3c*/ 	.word	0x00000000
        /*0a40*/ 	.word	0x00000130
        /*0a44*/ 	.short	0x010a
        /*0a46*/ 	.byte	0xff
	.zero		1


	//   ....[148]....
        /*0a48*/ 	.word	0x0000bce0
        /*0a4c*/ 	.word	0x00000000
        /*0a50*/ 	.word	0x00000140
        /*0a54*/ 	.short	0x010a
        /*0a56*/ 	.byte	0xff
	.zero		1


	//   ....[149]....
        /*0a58*/ 	.word	0x0000bd30
        /*0a5c*/ 	.word	0x00000000
        /*0a60*/ 	.word	0x00000130
        /*0a64*/ 	.short	0x010a
        /*0a66*/ 	.byte	0xff
	.zero		1


	//   ....[150]....
        /*0a68*/ 	.word	0x0000bd90
        /*0a6c*/ 	.word	0x00000003
        /*0a70*/ 	.word	0x00000160
        /*0a74*/ 	.short	0x010a
        /*0a76*/ 	.byte	0xff
	.zero		1


	//   ....[151]....
        /*0a78*/ 	.word	0x0000bdf0
        /*0a7c*/ 	.word	0x00000000
        /*0a80*/ 	.word	0x00000000
        /*0a84*/ 	.short	0x010a
        /*0a86*/ 	.byte	0xff
	.zero		1


	//   ....[152]....
        /*0a88*/ 	.word	0x0000be50
        /*0a8c*/ 	.word	0x00000000
        /*0a90*/ 	.word	0x00000000
        /*0a94*/ 	.short	0x010a
        /*0a96*/ 	.byte	0xff
	.zero		1


	//   ....[153]....
        /*0a98*/ 	.word	0x0000beb0
        /*0a9c*/ 	.word	0x00000000
        /*0aa0*/ 	.word	0x00000000
        /*0aa4*/ 	.short	0x010a
        /*0aa6*/ 	.byte	0xff
	.zero		1


	//   ....[154]....
        /*0aa8*/ 	.word	0x0000bf00
        /*0aac*/ 	.word	0x00000000
        /*0ab0*/ 	.word	0x00000130
        /*0ab4*/ 	.short	0x010a
        /*0ab6*/ 	.byte	0xff
	.zero		1


	//   ....[155]....
        /*0ab8*/ 	.word	0x0000bf60
        /*0abc*/ 	.word	0x00000000
        /*0ac0*/ 	.word	0x00000128
        /*0ac4*/ 	.short	0x010a
        /*0ac6*/ 	.byte	0xff
	.zero		1


	//   ....[156]....
        /*0ac8*/ 	.word	0x0000bfc0
        /*0acc*/ 	.word	0x00000003
        /*0ad0*/ 	.word	0x00000100
        /*0ad4*/ 	.short	0x010a
        /*0ad6*/ 	.byte	0xff
	.zero		1


	//   ....[157]....
        /*0ad8*/ 	.word	0x0000c020
        /*0adc*/ 	.word	0x00000003
        /*0ae0*/ 	.word	0x00000108
        /*0ae4*/ 	.short	0x010a
        /*0ae6*/ 	.byte	0xff
	.zero		1


	//   ....[158]....
        /*0ae8*/ 	.word	0x0000c080
        /*0aec*/ 	.word	0x00000003
        /*0af0*/ 	.word	0x00000110
        /*0af4*/ 	.short	0x010a
        /*0af6*/ 	.byte	0xff
	.zero		1


	//   ....[159]....
        /*0af8*/ 	.word	0x0000c0e0
        /*0afc*/ 	.word	0x00000003
        /*0b00*/ 	.word	0x00000118
        /*0b04*/ 	.short	0x010a
        /*0b06*/ 	.byte	0xff
	.zero		1


	//   ....[160]....
        /*0b08*/ 	.word	0x0000c140
        /*0b0c*/ 	.word	0x00000000
        /*0b10*/ 	.word	0x00000100
        /*0b14*/ 	.short	0x010a
        /*0b16*/ 	.byte	0xff
	.zero		1


	//   ....[161]....
        /*0b18*/ 	.word	0x0000c1a0
        /*0b1c*/ 	.word	0x00000000
        /*0b20*/ 	.word	0x00000108
        /*0b24*/ 	.short	0x010a
        /*0b26*/ 	.byte	0xff
	.zero		1


	//   ....[162]....
        /*0b28*/ 	.word	0x0000c200
        /*0b2c*/ 	.word	0x00000000
        /*0b30*/ 	.word	0x00000110
        /*0b34*/ 	.short	0x010a
        /*0b36*/ 	.byte	0xff
	.zero		1


	//   ....[163]....
        /*0b38*/ 	.word	0x0000c250
        /*0b3c*/ 	.word	0x00000000
        /*0b40*/ 	.word	0x00000130
        /*0b44*/ 	.short	0x010a
        /*0b46*/ 	.byte	0xff
	.zero		1


	//   ....[164]....
        /*0b48*/ 	.word	0x0000c2a0
        /*0b4c*/ 	.word	0x00000003
        /*0b50*/ 	.word	0x000000e0
        /*0b54*/ 	.short	0x010a
        /*0b56*/ 	.byte	0xff
	.zero		1


	//   ....[165]....
        /*0b58*/ 	.word	0x0000c2f0
        /*0b5c*/ 	.word	0x000000c1
        /*0b60*/ 	.word	0x00000150
        /*0b64*/ 	.short	0x010a
        /*0b66*/ 	.byte	0xff
	.zero		1


	//   ....[166]....
        /*0b68*/ 	.word	0x0000c340
        /*0b6c*/ 	.word	0x000000cc
        /*0b70*/ 	.word	0x000000e0
        /*0b74*/ 	.short	0x010a
        /*0b76*/ 	.byte	0xff
	.zero		1


	//   ....[167]....
        /*0b78*/ 	.word	0x0000c390
        /*0b7c*/ 	.word	0x00000000
        /*0b80*/ 	.word	0x000000e0
        /*0b84*/ 	.short	0x010a
        /*0b86*/ 	.byte	0xff
	.zero		1


	//   ....[168]....
        /*0b88*/ 	.word	0x0000c3e0
        /*0b8c*/ 	.word	0x00000000
        /*0b90*/ 	.word	0x000000e0
        /*0b94*/ 	.short	0x010a
        /*0b96*/ 	.byte	0xff
	.zero		1


	//----- nvinfo : EIATTR_NUM_MBARRIERS
	.align		4
.L_48:
        /*0b98*/ 	.byte	0x03, 0x38
        /*0b9a*/ 	.short	0x0032


	//----- nvinfo : EIATTR_EXIT_INSTR_OFFSETS
	.align		4
        /*0b9c*/ 	.byte	0x04, 0x1c
        /*0b9e*/ 	.short	(.L_50 - .L_49)


	//   ....[0]....
.L_49:
        /*0ba0*/ 	.word	0x00002bd0


	//   ....[1]....
        /*0ba4*/ 	.word	0x000030c0


	//   ....[2]....
        /*0ba8*/ 	.word	0x00003120


	//   ....[3]....
        /*0bac*/ 	.word	0x00003db0


	//   ....[4]....
        /*0bb0*/ 	.word	0x00004e10


	//   ....[5]....
        /*0bb4*/ 	.word	0x00004e50


	//   ....[6]....
        /*0bb8*/ 	.word	0x0000b580


	//----- nvinfo : EIATTR_MAX_THREADS
	.align		4
.L_50:
        /*0bbc*/ 	.byte	0x04, 0x05
        /*0bbe*/ 	.short	(.L_52 - .L_51)
.L_51:
        /*0bc0*/ 	.word	0x00000100
        /*0bc4*/ 	.word	0x00000001
        /*0bc8*/ 	.word	0x00000001


	//----- nvinfo : EIATTR_CRS_STACK_SIZE
	.align		4
.L_52:
        /*0bcc*/ 	.byte	0x04, 0x1e
        /*0bce*/ 	.short	(.L_54 - .L_53)
.L_53:
        /*0bd0*/ 	.word	0x00000000


	//----- nvinfo : EIATTR_CBANK_PARAM_SIZE
	.align		4
.L_54:
        /*0bd4*/ 	.byte	0x03, 0x19
        /*0bd6*/ 	.short	0x0800


	//----- nvinfo : EIATTR_PARAM_CBANK
	.align		4
        /*0bd8*/ 	.byte	0x04, 0x0a
        /*0bda*/ 	.short	(.L_56 - .L_55)
	.align		4
.L_55:
        /*0bdc*/ 	.word	index@(.nv.constant0._ZN7cutlass13device_kernelINS_4gemm6kernel13GemmUniversalIN4cute5tupleIJiiiiEEENS1_10collective13CollectiveMmaINS1_35MainloopSm100TmaUmmaWarpSpecializedILi14ELi2ELi2ENS5_IJNS4_1CILi1EEESB_SB_EEEEENS5_IJNSA_ILi128EEENSA_ILi256EEENSA_ILi32EEEEEENS_12float_e4m3_tENS5_IJlSB_lEEENS_12float_e5m2_tESJ_NS4_8TiledMMAINS4_8MMA_AtomIJNS4_10MMA_TraitsINS4_19SM100_MMA_F8F6F4_SSEJSI_SK_fSE_SF_NS4_17integral_constantINS4_4UMMA5MajorELSR_0EEESS_NSP_INSQ_7ScaleInELST_0EEESU_EEEEEENS4_6LayoutISC_NS5_IJNSA_ILi0EEESY_SY_EEEEENS5_IJNS4_10UnderscoreES11_S11_EEEEENS4_13SM90_TMA_LOADENS4_14ComposedLayoutINS4_7SwizzleILi1ELi4ELi3EEENS4_18smem_ptr_flag_bitsILi8EEENSX_INS5_IJNSA_ILi8EEESG_EEENS5_IJSG_SB_EEEEEEEvNS4_8identityES14_S1E_vS1F_EENS_8epilogue10collective18CollectiveEpilogueINS1H_23Sm100TmaWarpSpecializedILi4ELi2ELi64ELb0ELb0EEEJSH_NS5_IJNSX_ISE_SB_EENSX_INSA_ILi64EEESB_EEEEESI_SJ_SI_SJ_NS1H_6fusion15FusionCallbacksIS1L_NS1Q_17LinearCombinationISI_fSI_fLNS_15FloatRoundStyleE2EEESH_S1P_JEEENS4_5SM1004TMEM4LOAD26SM100_TMEM_LOAD_32dp32b64xES14_NS15_INS16_ILi2ELi4ELi3EEES19_NSX_INS5_IJS1A_S1N_EEENS5_IJS1N_SB_EEEEEEENS4_39AutoVectorizingCopyWithAssumedAlignmentILi128EEENS4_14SM90_TMA_STOREES24_S26_S26_EEEvvEEEEvNT_6ParamsE)
        /*0be0*/ 	.short	0x0380
        /*0be2*/ 	.short	0x0800


	//----- nvinfo : EIATTR_SW_WAR
	.align		4
.L_56:
        /*0be4*/ 	.byte	0x04, 0x36
        /*0be6*/ 	.short	(.L_58 - .L_57)
.L_57:
        /*0be8*/ 	.word	0x00000008
.L_58:


//--------------------- .nv.callgraph             --------------------------
	.section	.nv.callgraph,"",@"SHT_CUDA_CALLGRAPH"
	.align	4
	.sectionentsize	8
	.align		4
        /*0000*/ 	.word	0x00000000
	.align		4
        /*0004*/ 	.word	0xffffffff
	.align		4
        /*0008*/ 	.word	index@(_ZN7cutlass13device_kernelINS_4gemm6kernel13GemmUniversalIN4cute5tupleIJiiiiEEENS1_10collective13CollectiveMmaINS1_35MainloopSm100TmaUmmaWarpSpecializedILi14ELi2ELi2ENS5_IJNS4_1CILi1EEESB_SB_EEEEENS5_IJNSA_ILi128EEENSA_ILi256EEENSA_ILi32EEEEEENS_12float_e4m3_tENS5_IJlSB_lEEENS_12float_e5m2_tESJ_NS4_8TiledMMAINS4_8MMA_AtomIJNS4_10MMA_TraitsINS4_19SM100_MMA_F8F6F4_SSEJSI_SK_fSE_SF_NS4_17integral_constantINS4_4UMMA5MajorELSR_0EEESS_NSP_INSQ_7ScaleInELST_0EEESU_EEEEEENS4_6LayoutISC_NS5_IJNSA_ILi0EEESY_SY_EEEEENS5_IJNS4_10UnderscoreES11_S11_EEEEENS4_13SM90_TMA_LOADENS4_14ComposedLayoutINS4_7SwizzleILi1ELi4ELi3EEENS4_18smem_ptr_flag_bitsILi8EEENSX_INS5_IJNSA_ILi8EEESG_EEENS5_IJSG_SB_EEEEEEEvNS4_8identityES14_S1E_vS1F_EENS_8epilogue10collective18CollectiveEpilogueINS1H_23Sm100TmaWarpSpecializedILi4ELi2ELi64ELb0ELb0EEEJSH_NS5_IJNSX_ISE_SB_EENSX_INSA_ILi64EEESB_EEEEESI_SJ_SI_SJ_NS1H_6fusion15FusionCallbacksIS1L_NS1Q_17LinearCombinationISI_fSI_fLNS_15FloatRoundStyleE2EEESH_S1P_JEEENS4_5SM1004TMEM4LOAD26SM100_TMEM_LOAD_32dp32b64xES14_NS15_INS16_ILi2ELi4ELi3EEES19_NSX_INS5_IJS1A_S1N_EEENS5_IJS1N_SB_EEEEEEENS4_39AutoVectorizingCopyWithAssumedAlignmentILi128EEENS4_14SM90_TMA_STOREES24_S26_S26_EEEvvEEEEvNT_6ParamsE)
	.align		4
        /*000c*/ 	.word	index@(__assertfail)
	.align		4
        /*0010*/ 	.word	0x00000000
	.align		4
        /*0014*/ 	.word	0xfffffffe
	.align		4
        /*0018*/ 	.word	0x00000000
	.align		4
        /*001c*/ 	.word	0xfffffffd
	.align		4
        /*0020*/ 	.word	0x00000000
	.align		4
        /*0024*/ 	.word	0xfffffffc


//--------------------- .nv.constant4             --------------------------
	.section	.nv.constant4,"a",@progbits
	.align	8
	.align		8
.nv.constant4:
        /*0000*/ 	.dword	__assertfail
	.align		8
        /*0008*/ 	.dword	__unnamed_1
	.align		8
        /*0010*/ 	.dword	__unnamed_2
	.align		8
        /*0018*/ 	.dword	__unnamed_3
	.align		8
        /*0020*/ 	.dword	_ZN40_INTERNAL_117a615a_4_k_cu_e2eb82d6_158154cuda3std3__45__cpo5beginE
	.align		8
        /*0028*/ 	.dword	_ZN40_INTERNAL_117a615a_4_k_cu_e2eb82d6_158154cuda3std3__45__cpo3endE
	.align		8
        /*0030*/ 	.dword	_ZN40_INTERNAL_117a615a_4_k_cu_e2eb82d6_158154cuda3std3__45__cpo6cbeginE
	.align		8
        /*0038*/ 	.dword	_ZN40_INTERNAL_117a615a_4_k_cu_e2eb82d6_158154cuda3std3__45__cpo4cendE
	.align		8
        /*0040*/ 	.dword	_ZN40_INTERNAL_117a615a_4_k_cu_e2eb82d6_158154cuda3std3__442_GLOBAL__N__117a615a_4_k_cu_e2eb82d6_158156ignoreE
	.align		8
        /*0048*/ 	.dword	_ZN40_INTERNAL_117a615a_4_k_cu_e2eb82d6_158154cuda3std3__419piecewise_constructE
	.align		8
        /*0050*/ 	.dword	_ZN40_INTERNAL_117a615a_4_k_cu_e2eb82d6_158154cuda3std3__48in_placeE
	.align		8
        /*0058*/ 	.dword	_ZN40_INTERNAL_117a615a_4_k_cu_e2eb82d6_158154cuda3std6ranges3__45__cpo4swapE
	.align		8
        /*0060*/ 	.dword	_ZN40_INTERNAL_117a615a_4_k_cu_e2eb82d6_158154cuda3std6ranges3__45__cpo9iter_moveE
	.align		8
        /*0068*/ 	.dword	_ZN40_INTERNAL_117a615a_4_k_cu_e2eb82d6_158154cute7productE
	.align		8
        /*0070*/ 	.dword	_ZN40_INTERNAL_117a615a_4_k_cu_e2eb82d6_158154cute1_E
	.align		8
        /*0078*/ 	.dword	$str$25
	.align		8
        /*0080*/ 	.dword	$str$26
	.align		8
        /*0088*/ 	.dword	$str$27
	.align		8
        /*0090*/ 	.dword	$str$28


//--------------------- .text._ZN7cutlass13device_kernelINS_4gemm6kernel13GemmUniversalIN4cute5tupleIJiiiiEEENS1_10collective13CollectiveMmaINS1_35MainloopSm100TmaUmmaWarpSpecializedILi14ELi2ELi2ENS5_IJNS4_1CILi1EEESB_SB_EEEEENS5_IJNSA_ILi128EEENSA_ILi256EEENSA_ILi32EEEEEENS_12float_e4m3_tENS5_IJlSB_lEEENS_12float_e5m2_tESJ_NS4_8TiledMMAINS4_8MMA_AtomIJNS4_10MMA_TraitsINS4_19SM100_MMA_F8F6F4_SSEJSI_SK_fSE_SF_NS4_17integral_constantINS4_4UMMA5MajorELSR_0EEESS_NSP_INSQ_7ScaleInELST_0EEESU_EEEEEENS4_6LayoutISC_NS5_IJNSA_ILi0EEESY_SY_EEEEENS5_IJNS4_10UnderscoreES11_S11_EEEEENS4_13SM90_TMA_LOADENS4_14ComposedLayoutINS4_7SwizzleILi1ELi4ELi3EEENS4_18smem_ptr_flag_bitsILi8EEENSX_INS5_IJNSA_ILi8EEESG_EEENS5_IJSG_SB_EEEEEEEvNS4_8identityES14_S1E_vS1F_EENS_8epilogue10collective18CollectiveEpilogueINS1H_23Sm100TmaWarpSpecializedILi4ELi2ELi64ELb0ELb0EEEJSH_NS5_IJNSX_ISE_SB_EENSX_INSA_ILi64EEESB_EEEEESI_SJ_SI_SJ_NS1H_6fusion15FusionCallbacksIS1L_NS1Q_17LinearCombinationISI_fSI_fLNS_15FloatRoundStyleE2EEESH_S1P_JEEENS4_5SM1004TMEM4LOAD26SM100_TMEM_LOAD_32dp32b64xES14_NS15_INS16_ILi2ELi4ELi3EEES19_NSX_INS5_IJS1A_S1N_EEENS5_IJS1N_SB_EEEEEEENS4_39AutoVectorizingCopyWithAssumedAlignmentILi128EEENS4_14SM90_TMA_STOREES24_S26_S26_EEEvvEEEEvNT_6ParamsE --------------------------
	.section	.text._ZN7cutlass13device_kernelINS_4gemm6kernel13GemmUniversalIN4cute5tupleIJiiiiEEENS1_10collective13CollectiveMmaINS1_35MainloopSm100TmaUmmaWarpSpecializedILi14ELi2ELi2ENS5_IJNS4_1CILi1EEESB_SB_EEEEENS5_IJNSA_ILi128EEENSA_ILi256EEENSA_ILi32EEEEEENS_12float_e4m3_tENS5_IJlSB_lEEENS_12float_e5m2_tESJ_NS4_8TiledMMAINS4_8MMA_AtomIJNS4_10MMA_TraitsINS4_19SM100_MMA_F8F6F4_SSEJSI_SK_fSE_SF_NS4_17integral_constantINS4_4UMMA5MajorELSR_0EEESS_NSP_INSQ_7ScaleInELST_0EEESU_EEEEEENS4_6LayoutISC_NS5_IJNSA_ILi0EEESY_SY_EEEEENS5_IJNS4_10UnderscoreES11_S11_EEEEENS4_13SM90_TMA_LOADENS4_14ComposedLayoutINS4_7SwizzleILi1ELi4ELi3EEENS4_18smem_ptr_flag_bitsILi8EEENSX_INS5_IJNSA_ILi8EEESG_EEENS5_IJSG_SB_EEEEEEEvNS4_8identityES14_S1E_vS1F_EENS_8epilogue10collective18CollectiveEpilogueINS1H_23Sm100TmaWarpSpecializedILi4ELi2ELi64ELb0ELb0EEEJSH_NS5_IJNSX_ISE_SB_EENSX_INSA_ILi64EEESB_EEEEESI_SJ_SI_SJ_NS1H_6fusion15FusionCallbacksIS1L_NS1Q_17LinearCombinationISI_fSI_fLNS_15FloatRoundStyleE2EEESH_S1P_JEEENS4_5SM1004TMEM4LOAD26SM100_TMEM_LOAD_32dp32b64xES14_NS15_INS16_ILi2ELi4ELi3EEES19_NSX_INS5_IJS1A_S1N_EEENS5_IJS1N_SB_EEEEEEENS4_39AutoVectorizingCopyWithAssumedAlignmentILi128EEENS4_14SM90_TMA_STOREES24_S26_S26_EEEvvEEEEvNT_6ParamsE,"ax",@progbits
	.align	128
.text._ZN7cutlass13device_kernelINS_4gemm6kernel13GemmUniversalIN4cute5tupleIJiiiiEEENS1_10collective13CollectiveMmaINS1_35MainloopSm100TmaUmmaWarpSpecializedILi14ELi2ELi2ENS5_IJNS4_1CILi1EEESB_SB_EEEEENS5_IJNSA_ILi128EEENSA_ILi256EEENSA_ILi32EEEEEENS_12float_e4m3_tENS5_IJlSB_lEEENS_12float_e5m2_tESJ_NS4_8TiledMMAINS4_8MMA_AtomIJNS4_10MMA_TraitsINS4_19SM100_MMA_F8F6F4_SSEJSI_SK_fSE_SF_NS4_17integral_constantINS4_4UMMA5MajorELSR_0EEESS_NSP_INSQ_7ScaleInELST_0EEESU_EEEEEENS4_6LayoutISC_NS5_IJNSA_ILi0EEESY_SY_EEEEENS5_IJNS4_10UnderscoreES11_S11_EEEEENS4_13SM90_TMA_LOADENS4_14ComposedLayoutINS4_7SwizzleILi1ELi4ELi3EEENS4_18smem_ptr_flag_bitsILi8EEENSX_INS5_IJNSA_ILi8EEESG_EEENS5_IJSG_SB_EEEEEEEvNS4_8identityES14_S1E_vS1F_EENS_8epilogue10collective18CollectiveEpilogueINS1H_23Sm100TmaWarpSpecializedILi4ELi2ELi64ELb0ELb0EEEJSH_NS5_IJNSX_ISE_SB_EENSX_INSA_ILi64EEESB_EEEEESI_SJ_SI_SJ_NS1H_6fusion15FusionCallbacksIS1L_NS1Q_17LinearCombinationISI_fSI_fLNS_15FloatRoundStyleE2EEESH_S1P_JEEENS4_5SM1004TMEM4LOAD26SM100_TMEM_LOAD_32dp32b64xES14_NS15_INS16_ILi2ELi4ELi3EEES19_NSX_INS5_IJS1A_S1N_EEENS5_IJS1N_SB_EEEEEEENS4_39AutoVectorizingCopyWithAssumedAlignmentILi128EEENS4_14SM90_TMA_STOREES24_S26_S26_EEEvvEEEEvNT_6ParamsE:
        .type           _ZN7cutlass13device_kernelINS_4gemm6kernel13GemmUniversalIN4cute5tupleIJiiiiEEENS1_10collective13CollectiveMmaINS1_35MainloopSm100TmaUmmaWarpSpecializedILi14ELi2ELi2ENS5_IJNS4_1CILi1EEESB_SB_EEEEENS5_IJNSA_ILi128EEENSA_ILi256EEENSA_ILi32EEEEEENS_12float_e4m3_tENS5_IJlSB_lEEENS_12float_e5m2_tESJ_NS4_8TiledMMAINS4_8MMA_AtomIJNS4_10MMA_TraitsINS4_19SM100_MMA_F8F6F4_SSEJSI_SK_fSE_SF_NS4_17integral_constantINS4_4UMMA5MajorELSR_0EEESS_NSP_INSQ_7ScaleInELST_0EEESU_EEEEEENS4_6LayoutISC_NS5_IJNSA_ILi0EEESY_SY_EEEEENS5_IJNS4_10UnderscoreES11_S11_EEEEENS4_13SM90_TMA_LOADENS4_14ComposedLayoutINS4_7SwizzleILi1ELi4ELi3EEENS4_18smem_ptr_flag_bitsILi8EEENSX_INS5_IJNSA_ILi8EEESG_EEENS5_IJSG_SB_EEEEEEEvNS4_8identityES14_S1E_vS1F_EENS_8epilogue10collective18CollectiveEpilogueINS1H_23Sm100TmaWarpSpecializedILi4ELi2ELi64ELb0ELb0EEEJSH_NS5_IJNSX_ISE_SB_EENSX_INSA_ILi64EEESB_EEEEESI_SJ_SI_SJ_NS1H_6fusion15FusionCallbacksIS1L_NS1Q_17LinearCombinationISI_fSI_fLNS_15FloatRoundStyleE2EEESH_S1P_JEEENS4_5SM1004TMEM4LOAD26SM100_TMEM_LOAD_32dp32b64xES14_NS15_INS16_ILi2ELi4ELi3EEES19_NSX_INS5_IJS1A_S1N_EEENS5_IJS1N_SB_EEEEEEENS4_39AutoVectorizingCopyWithAssumedAlignmentILi128EEENS4_14SM90_TMA_STOREES24_S26_S26_EEEvvEEEEvNT_6ParamsE,@function
        .size           _ZN7cutlass13device_kernelINS_4gemm6kernel13GemmUniversalIN4cute5tupleIJiiiiEEENS1_10collective13CollectiveMmaINS1_35MainloopSm100TmaUmmaWarpSpecializedILi14ELi2ELi2ENS5_IJNS4_1CILi1EEESB_SB_EEEEENS5_IJNSA_ILi128EEENSA_ILi256EEENSA_ILi32EEEEEENS_12float_e4m3_tENS5_IJlSB_lEEENS_12float_e5m2_tESJ_NS4_8TiledMMAINS4_8MMA_AtomIJNS4_10MMA_TraitsINS4_19SM100_MMA_F8F6F4_SSEJSI_SK_fSE_SF_NS4_17integral_constantINS4_4UMMA5MajorELSR_0EEESS_NSP_INSQ_7ScaleInELST_0EEESU_EEEEEENS4_6LayoutISC_NS5_IJNSA_ILi0EEESY_SY_EEEEENS5_IJNS4_10UnderscoreES11_S11_EEEEENS4_13SM90_TMA_LOADENS4_14ComposedLayoutINS4_7SwizzleILi1ELi4ELi3EEENS4_18smem_ptr_flag_bitsILi8EEENSX_INS5_IJNSA_ILi8EEESG_EEENS5_IJSG_SB_EEEEEEEvNS4_8identityES14_S1E_vS1F_EENS_8epilogue10collective18CollectiveEpilogueINS1H_23Sm100TmaWarpSpecializedILi4ELi2ELi64ELb0ELb0EEEJSH_NS5_IJNSX_ISE_SB_EENSX_INSA_ILi64EEESB_EEEEESI_SJ_SI_SJ_NS1H_6fusion15FusionCallbacksIS1L_NS1Q_17LinearCombinationISI_fSI_fLNS_15FloatRoundStyleE2EEESH_S1P_JEEENS4_5SM1004TMEM4LOAD26SM100_TMEM_LOAD_32dp32b64xES14_NS15_INS16_ILi2ELi4ELi3EEES19_NSX_INS5_IJS1A_S1N_EEENS5_IJS1N_SB_EEEEEEENS4_39AutoVectorizingCopyWithAssumedAlignmentILi128EEENS4_14SM90_TMA_STOREES24_S26_S26_EEEvvEEEEvNT_6ParamsE,(.L_x_198 - _ZN7cutlass13device_kernelINS_4gemm6kernel13GemmUniversalIN4cute5tupleIJiiiiEEENS1_10collective13CollectiveMmaINS1_35MainloopSm100TmaUmmaWarpSpecializedILi14ELi2ELi2ENS5_IJNS4_1CILi1EEESB_SB_EEEEENS5_IJNSA_ILi128EEENSA_ILi256EEENSA_ILi32EEEEEENS_12float_e4m3_tENS5_IJlSB_lEEENS_12float_e5m2_tESJ_NS4_8TiledMMAINS4_8MMA_AtomIJNS4_10MMA_TraitsINS4_19SM100_MMA_F8F6F4_SSEJSI_SK_fSE_SF_NS4_17integral_constantINS4_4UMMA5MajorELSR_0EEESS_NSP_INSQ_7ScaleInELST_0EEESU_EEEEEENS4_6LayoutISC_NS5_IJNSA_ILi0EEESY_SY_EEEEENS5_IJNS4_10UnderscoreES11_S11_EEEEENS4_13SM90_TMA_LOADENS4_14ComposedLayoutINS4_7SwizzleILi1ELi4ELi3EEENS4_18smem_ptr_flag_bitsILi8EEENSX_INS5_IJNSA_ILi8EEESG_EEENS5_IJSG_SB_EEEEEEEvNS4_8identityES14_S1E_vS1F_EENS_8epilogue10collective18CollectiveEpilogueINS1H_23Sm100TmaWarpSpecializedILi4ELi2ELi64ELb0ELb0EEEJSH_NS5_IJNSX_ISE_SB_EENSX_INSA_ILi64EEESB_EEEEESI_SJ_SI_SJ_NS1H_6fusion15FusionCallbacksIS1L_NS1Q_17LinearCombinationISI_fSI_fLNS_15FloatRoundStyleE2EEESH_S1P_JEEENS4_5SM1004TMEM4LOAD26SM100_TMEM_LOAD_32dp32b64xES14_NS15_INS16_ILi2ELi4ELi3EEES19_NSX_INS5_IJS1A_S1N_EEENS5_IJS1N_SB_EEEEEEENS4_39AutoVectorizingCopyWithAssumedAlignmentILi128EEENS4_14SM90_TMA_STOREES24_S26_S26_EEEvvEEEEvNT_6ParamsE)
        .other          _ZN7cutlass13device_kernelINS_4gemm6kernel13GemmUniversalIN4cute5tupleIJiiiiEEENS1_10collective13CollectiveMmaINS1_35MainloopSm100TmaUmmaWarpSpecializedILi14ELi2ELi2ENS5_IJNS4_1CILi1EEESB_SB_EEEEENS5_IJNSA_ILi128EEENSA_ILi256EEENSA_ILi32EEEEEENS_12float_e4m3_tENS5_IJlSB_lEEENS_12float_e5m2_tESJ_NS4_8TiledMMAINS4_8MMA_AtomIJNS4_10MMA_TraitsINS4_19SM100_MMA_F8F6F4_SSEJSI_SK_fSE_SF_NS4_17integral_constantINS4_4UMMA5MajorELSR_0EEESS_NSP_INSQ_7ScaleInELST_0EEESU_EEEEEENS4_6LayoutISC_NS5_IJNSA_ILi0EEESY_SY_EEEEENS5_IJNS4_10UnderscoreES11_S11_EEEEENS4_13SM90_TMA_LOADENS4_14ComposedLayoutINS4_7SwizzleILi1ELi4ELi3EEENS4_18smem_ptr_flag_bitsILi8EEENSX_INS5_IJNSA_ILi8EEESG_EEENS5_IJSG_SB_EEEEEEEvNS4_8identityES14_S1E_vS1F_EENS_8epilogue10collective18CollectiveEpilogueINS1H_23Sm100TmaWarpSpecializedILi4ELi2ELi64ELb0ELb0EEEJSH_NS5_IJNSX_ISE_SB_EENSX_INSA_ILi64EEESB_EEEEESI_SJ_SI_SJ_NS1H_6fusion15FusionCallbacksIS1L_NS1Q_17LinearCombinationISI_fSI_fLNS_15FloatRoundStyleE2EEESH_S1P_JEEENS4_5SM1004TMEM4LOAD26SM100_TMEM_LOAD_32dp32b64xES14_NS15_INS16_ILi2ELi4ELi3EEES19_NSX_INS5_IJS1A_S1N_EEENS5_IJS1N_SB_EEEEEEENS4_39AutoVectorizingCopyWithAssumedAlignmentILi128EEENS4_14SM90_TMA_STOREES24_S26_S26_EEEvvEEEEvNT_6ParamsE,@"STO_CUDA_ENTRY STV_DEFAULT"
_ZN7cutlass13device_kernelINS_4gemm6kernel13GemmUniversalIN4cute5tupleIJiiiiEEENS1_10collective13CollectiveMmaINS1_35MainloopSm100TmaUmmaWarpSpecializedILi14ELi2ELi2ENS5_IJNS4_1CILi1EEESB_SB_EEEEENS5_IJNSA_ILi128EEENSA_ILi256EEENSA_ILi32EEEEEENS_12float_e4m3_tENS5_IJlSB_lEEENS_12float_e5m2_tESJ_NS4_8TiledMMAINS4_8MMA_AtomIJNS4_10MMA_TraitsINS4_19SM100_MMA_F8F6F4_SSEJSI_SK_fSE_SF_NS4_17integral_constantINS4_4UMMA5MajorELSR_0EEESS_NSP_INSQ_7ScaleInELST_0EEESU_EEEEEENS4_6LayoutISC_NS5_IJNSA_ILi0EEESY_SY_EEEEENS5_IJNS4_10UnderscoreES11_S11_EEEEENS4_13SM90_TMA_LOADENS4_14ComposedLayoutINS4_7SwizzleILi1ELi4ELi3EEENS4_18smem_ptr_flag_bitsILi8EEENSX_INS5_IJNSA_ILi8EEESG_EEENS5_IJSG_SB_EEEEEEEvNS4_8identityES14_S1E_vS1F_EENS_8epilogue10collective18CollectiveEpilogueINS1H_23Sm100TmaWarpSpecializedILi4ELi2ELi64ELb0ELb0EEEJSH_NS5_IJNSX_ISE_SB_EENSX_INSA_ILi64EEESB_EEEEESI_SJ_SI_SJ_NS1H_6fusion15FusionCallbacksIS1L_NS1Q_17LinearCombinationISI_fSI_fLNS_15FloatRoundStyleE2EEESH_S1P_JEEENS4_5SM1004TMEM4LOAD26SM100_TMEM_LOAD_32dp32b64xES14_NS15_INS16_ILi2ELi4ELi3EEES19_NSX_INS5_IJS1A_S1N_EEENS5_IJS1N_SB_EEEEEEENS4_39AutoVectorizingCopyWithAssumedAlignmentILi128EEENS4_14SM90_TMA_STOREES24_S26_S26_EEEvvEEEEvNT_6ParamsE:
[----:B------:R-:W1:Y:S01]  /*0000*/  LDC R1, c[0x0][0x37c] ;  /* 0x0000df00ff017b82 */ /* 0x000e620000000800 */
[----:B------:R-:W2:Y:S01]  /*0010*/  S2R R185, SR_TID.X ;  /* 0x0000000000b97919 */ /* 0x000ea20000002100 */
[----:B------:R-:W3:Y:S01]  /*0020*/  LDCU.64 UR4, c[0x0][0x890] ;  /* 0x00011200ff0477ac */ /* 0x000ee20008000a00 */
[----:B------:R-:W-:Y:S02]  /*0030*/  PRMT R171, RZ, 0x7610, R171 ;  /* 0x00007610ffab7816 */ /* 0x000fe400000000ab */
[----:B------:R-:W-:Y:S01]  /*0040*/  ELECT P5, URZ, PT ;  /* 0x0000000000ff782f */ /* 0x000fe200038a0000 */
[----:B------:R-:W4:Y:S01]  /*0050*/  LDCU.64 UR46, c[0x0][0x358] ;  /* 0x00006b00ff2e77ac */ /* 0x000f220008000a00 */
[----:B---3--:R-:W-:-:S04]  /*0060*/  UISETP.NE.U32.AND UP0, UPT, UR4, URZ, UPT ;  /* 0x000000ff0400728c */ /* 0x008fc8000bf05070 */
[----:B------:R-:W-:Y:S01]  /*0070*/  UISETP.NE.AND.EX UP0, UPT, UR5, URZ, UPT, UP0 ;  /* 0x000000ff0500728c */ /* 0x000fe2000bf05300 */
[----:B--2---:R-:W-:-:S05]  /*0080*/  SHF.R.U32.HI R173, RZ, 0x5, R185 ;  /* 0x00000005ffad7819 */ /* 0x004fca00000116b9 */
[----:B------:R-:W2:Y:S02]  /*0090*/  SHFL.IDX PT, R0, R173, RZ, 0x1f ;  /* 0x00001fffad007589 */ /* 0x000ea400000e0000 */
[----:B--2---:R-:W-:Y:S01]  /*00a0*/  R2UR UR8, R0 ;  /* 0x00000000000872ca */ /* 0x004fe200000e0000 */
[----:B-1--4-:R-:W-:-:S14]  /*00b0*/  BRA.U UP0, `(.L_x_0) ;  /* 0x00000001002c7547 */ /* 0x012fdc000b800000 */
[----:B------:R-:W1:Y:S02]  /*00c0*/  LDCU.64 UR6, c[0x0][0x888] ;  /* 0x00011100ff0677ac */ /* 0x000e640008000a00 */
[----:B-1----:R-:W-:-:S04]  /*00d0*/  UISETP.NE.U32.AND UP0, UPT, UR6, URZ, UPT ;  /* 0x000000ff0600728c */ /* 0x002fc8000bf05070 */
[----:B------:R-:W-:-:S09]  /*00e0*/  UISETP.NE.AND.EX UP0, UPT, UR7, URZ, UPT, UP0 ;  /* 0x000000ff0700728c */ /* 0x000fd2000bf05300 */
[----:B------:R-:W-:Y:S05]  /*00f0*/  BRA.U !UP0, `(.L_x_1) ;  /* 0x0000000108107547 */ /* 0x000fea000b800000 */
[----:B------:R-:W1:Y:S02]  /*0100*/  LDC.64 R2, c[0x0][0x888] ;  /* 0x00022200ff027b82 */ /* 0x000e640000000a00 */
[----:B-1----:R1:W5:Y:S01]  /*0110*/  LDG.E R81, desc[UR46][R2.64] ;  /* 0x0000002e02517981 */ /* 0x002362000c1e1900 */
[----:B------:R-:W-:Y:S01]  /*0120*/  HFMA2 R171, -RZ, RZ, 0, 5.9604644775390625e-08 ;  /* 0x00000001ffab7431 */ /* 0x000fe200000001ff */
[----:B------:R-:W-:Y:S05]  /*0130*/  BRA `(.L_x_0) ;  /* 0x00000000000c7947 */ /* 0x000fea0003800000 */
.L_x_1:
[----:B------:R-:W1:Y:S01]  /*0140*/  LDCU UR6, c[0x0][0x880] ;  /* 0x00011000ff0677ac */ /* 0x000e620008000800 */
[----:B------:R-:W-:Y:S01]  /*0150*/  HFMA2 R171, -RZ, RZ, 0, 5.9604644775390625e-08 ;  /* 0x00000001ffab7431 */ /* 0x000fe200000001ff */
[----:B-1----:R-:W-:-:S07]  /*0160*/  MOV R81, UR6 ;  /* 0x0000000600517c02 */ /* 0x002fce0008000f00 */
.L_x_0:
[----:B------:R-:W2:Y:S02]  /*0170*/  LDCU.64 UR6, c[0x0][0x8b0] ;  /* 0x00011600ff0677ac */ /* 0x000ea40008000a00 */
[----:B--2---:R-:W-:-:S04]  /*0180*/  UISETP.NE.U32.AND UP0, UPT, UR6, URZ, UPT ;  /* 0x000000ff0600728c */ /* 0x004fc8000bf05070 */
[----:B------:R-:W-:-:S09]  /*0190*/  UISETP.NE.AND.EX UP0, UPT, UR7, URZ, UPT, UP0 ;  /* 0x000000ff0700728c */ /* 0x000fd2000bf05300 */
[----:B------:R-:W-:Y:S05]  /*01a0*/  BRA.U UP0, `(.L_x_2) ;  /* 0x0000000100247547 */ /* 0x000fea000b800000 */
[----:B------:R-:W2:Y:S02]  /*01b0*/  LDCU.64 UR6, c[0x0][0x8a8] ;  /* 0x00011500ff0677ac */ /* 0x000ea40008000a00 */
[----:B--2---:R-:W-:-:S04]  /*01c0*/  UISETP.NE.U32.AND UP0, UPT, UR6, URZ, UPT ;  /* 0x000000ff0600728c */ /* 0x004fc8000bf05070 */
[----:B------:R-:W-:-:S09]  /*01d0*/  UISETP.NE.AND.EX UP0, UPT, UR7, URZ, UPT, UP0 ;  /* 0x000000ff0700728c */ /* 0x000fd2000bf05300 */
[----:B------:R-:W-:Y:S05]  /*01e0*/  BRA.U !UP0, `(.L_x_3) ;  /* 0x00000001080c7547 */ /* 0x000fea000b800000 */
[----:B------:R-:W2:Y:S02]  /*01f0*/  LDC.64 R78, c[0x0][0x8a8] ;  /* 0x00022a00ff4e7b82 */ /* 0x000ea40000000a00 */
[----:B--2---:R2:W5:Y:S01]  /*0200*/  LDG.E R78, desc[UR46][R78.64] ;  /* 0x0000002e4e4e7981 */ /* 0x004562000c1e1900 */
[----:B------:R-:W-:Y:S05]  /*0210*/  BRA `(.L_x_2) ;  /* 0x0000000000087947 */ /* 0x000fea0003800000 */
.L_x_3:
[----:B------:R-:W2:Y:S02]  /*0220*/  LDCU UR6, c[0x0][0x8a0] ;  /* 0x00011400ff0677ac */ /* 0x000ea40008000800 */
[----:B--2---:R-:W-:Y:S02]  /*0230*/  MOV R78, UR6 ;  /* 0x00000006004e7c02 */ /* 0x004fe40008000f00 */
.L_x_2:
[----:B------:R-:W-:Y:S01]  /*0240*/  IMAD.U32 R0, RZ, RZ, UR8 ;  /* 0x00000008ff007e24 */ /* 0x000fe2000f8e00ff */
[----:B------:R-:W-:Y:S04]  /*0250*/  BSSY.RECONVERGENT B0, `(.L_x_4) ;  /* 0x000000c000007945 */ /* 0x000fe80003800200 */
[C---:B------:R-:W-:Y:S02]  /*0260*/  ISETP.NE.OR P1, PT, R0.reuse, 0x1, !P5 ;  /* 0x000000010000780c */ /* 0x040fe40006f25670 */
[----:B------:R-:W-:-:S11]  /*0270*/  ISETP.NE.OR P0, PT, R0, 0x3, !P5 ;  /* 0x000000030000780c */ /* 0x000fd60006f05670 */
[----:B------:R-:W-:Y:S05]  /*0280*/  @P1 BRA `(.L_x_5) ;  /* 0x0000000000201947 */ /* 0x000fea0003800000 */
[----:B------:R-:W3:Y:S02]  /*0290*/  LDCU.64 UR6, c[0x0][0x348] ;  /* 0x00006900ff0677ac */ /* 0x000ee40008000a00 */
[----:B---3--:R-:W-:Y:S02]  /*02a0*/  UIADD3 UR10, UP1, UPT, UR6, 0x80, URZ ;  /* 0x00000080060a7890 */ /* 0x008fe4000ff3e0ff */
[----:B------:R-:W-:Y:S02]  /*02b0*/  UIADD3 UR6, UP0, UPT, UR6, 0x180, URZ ;  /* 0x0000018006067890 */ /* 0x000fe4000ff1e0ff */
[----:B------:R-:W-:Y:S02]  /*02c0*/  UIADD3.X UR11, UPT, UPT, URZ, UR7, URZ, UP1, !UPT ;  /* 0x00000007ff0b7290 */ /* 0x000fe40008ffe4ff */
[----:B------:R-:W-:-:S07]  /*02d0*/  UIADD3.X UR7, UPT, UPT, URZ, UR7, URZ, UP0, !UPT ;  /* 0x00000007ff077290 */ /* 0x000fce00087fe4ff */
[----:B------:R3:W-:Y:S02]  /*02e0*/  UTMACCTL.PF [UR10] ;  /* 0x000000000a0079b9 */ /* 0x0007e40008040000 */
[----:B------:R3:W-:Y:S02]  /*02f0*/  UTMACCTL.PF [UR6] ;  /* 0x00000000060079b9 */ /* 0x0007e40008040000 */
[----:B---3--:R-:W-:Y:S01]  /*0300*/  NOP ;  /* 0x0000000000007918 */ /* 0x008fe20000000000 */
.L_x_5:
[----:B------:R-:W-:Y:S05]  /*0310*/  BSYNC.RECONVERGENT B0 ;  /* 0x0000000000007941 */ /* 0x000fea0003800200 */
.L_x_4:
[----:B------:R-:W-:Y:S04]  /*0320*/  BSSY.RECONVERGENT B0, `(.L_x_6) ;  /* 0x000000a000007945 */ /* 0x000fe80003800200 */
        /* <DEDUP_REMOVED lines=9> */
.L_x_7:
[----:B------:R-:W-:Y:S05]  /*03c0*/  BSYNC.RECONVERGENT B0 ;  /* 0x0000000000007941 */ /* 0x000fea0003800200 */
.L_x_6:
[----:B------:R-:W3:Y:S01]  /*03d0*/  LDCU.64 UR6, c[0x0][0x888] ;  /* 0x00011100ff0677ac */ /* 0x000ee20008000a00 */
[----:B------:R-:W-:Y:S02]  /*03e0*/  UISETP.EQ.U32.AND UP1, UPT, UR4, URZ, UPT ;  /* 0x000000ff0400728c */ /* 0x000fe4000bf22070 */
[----:B------:R-:W-:Y:S02]  /*03f0*/  UPLOP3.LUT UP2, UPT, UPT, UPT, UPT, 0x80, 0x8 ;  /* 0x000000000008789c */ /* 0x000fe40003f4f070 */
[----:B---3--:R-:W-:-:S04]  /*0400*/  UISETP.NE.U32.AND UP0, UPT, UR6, URZ, UPT ;  /* 0x000000ff0600728c */ /* 0x008fc8000bf05070 */
[----:B------:R-:W-:-:S04]  /*0410*/  UISETP.NE.AND.EX UP0, UPT, UR7, URZ, UPT, UP0 ;  /* 0x000000ff0700728c */ /* 0x000fc8000bf05300 */
[----:B------:R-:W-:-:S04]  /*0420*/  UISETP.EQ.OR.EX UP3, UPT, UR5, URZ, !UP0, UP1 ;  /* 0x000000ff0500728c */ /* 0x000fc8000c762710 */
[----:B------:R-:W-:-:S05]  /*0430*/  UP2UR UR50, UPR, URZ, 0x8 ;  /* 0x00000008ff327883 */ /* 0x000fca0008000000 */
[----:B------:R-:W-:Y:S07]  /*0440*/  BRA.U !UP3, `(.L_x_8) ;  /* 0x000000010b207547 */ /* 0x000fee000b800000 */
[----:B------:R-:W-:Y:S01]  /*0450*/  UISETP.NE.U32.AND UP2, UPT, UR4, URZ, UPT ;  /* 0x000000ff0400728c */ /* 0x000fe2000bf45070 */
[----:B-----5:R-:W-:Y:S01]  /*0460*/  FSETP.NEU.AND P0, PT, R81, RZ, PT ;  /* 0x000000ff5100720b */ /* 0x020fe20003f0d000 */
[----:B------:R-:W-:Y:S02]  /*0470*/  USEL UR4, URZ, 0xffffffff, UP0 ;  /* 0xffffffffff047887 */ /* 0x000fe40008000000 */
[----:B------:R-:W-:-:S10]  /*0480*/  UISETP.NE.AND.EX UP2, UPT, UR5, URZ, UPT, UP2 ;  /* 0x000000ff0500728c */ /* 0x000fd4000bf45320 */
[----:B------:R-:W-:Y:S01]  /*0490*/  VOTEU.ANY UP1, P0 ;  /* 0x0000000000ff7886 */ /* 0x000fe20000020100 */
[----:B------:R-:W-:-:S04]  /*04a0*/  @!UP2 USEL UR4, URZ, 0xffffffff, UP1 ;  /* 0xffffffffff04a887 */ /* 0x000fc80008800000 */
[----:B------:R-:W-:-:S04]  /*04b0*/  ULOP3.LUT UR4, UR4, 0x1, URZ, 0xc0, !UPT ;  /* 0x0000000104047892 */ /* 0x000fc8000f8ec0ff */
[----:B------:R-:W-:-:S11]  /*04c0*/  UISETP.NE.U32.AND UP2, UPT, UR4, 0x1, UPT ;  /* 0x000000010400788c */ /* 0x000fd6000bf45070 */
.L_x_8:
[----:B-1----:R-:W1:Y:S01]  /*04d0*/  SHFL.IDX PT, R2, R173, RZ, 0x1f ;  /* 0x00001fffad027589 */ /* 0x002e6200000e0000 */
[----:B------:R-:W-:-:S04]  /*04e0*/  UISETP.NE.AND UP1, UPT, UR8, 0x2, UPT ;  /* 0x000000020800788c */ /* 0x000fc8000bf25270 */
[----:B------:R-:W-:Y:S01]  /*04f0*/  USEL UR6, URZ, 0x1, UP1 ;  /* 0x00000001ff067887 */ /* 0x000fe20008800000 */
[----:B-1----:R-:W-:-:S13]  /*0500*/  ISETP.NE.AND P0, PT, R2, RZ, PT ;  /* 0x000000ff0200720c */ /* 0x002fda0003f05270 */
[----:B------:R-:W-:Y:S05]  /*0510*/  @P0 BRA `(.L_x_9) ;  /* 0x0000000000a40947 */ /* 0x000fea0003800000 */
[----:B------:R-:W-:Y:S01]  /*0520*/  ELECT P0, URZ, PT ;  /* 0x0000000000ff782f */ /* 0x000fe20003800000 */
[----:B------:R-:W-:-:S12]  /*0530*/  BSSY.RECONVERGENT B0, `(.L_x_9) ;  /* 0x0000027000007945 */ /* 0x000fd80003800200 */
[----:B------:R-:W-:Y:S05]  /*0540*/  @!P0 BRA `(.L_x_10) ;  /* 0x0000000000948947 */ /* 0x000fea0003800000 */
[----:B------:R-:W1:Y:S01]  /*0550*/  S2UR UR5, SR_CgaCtaId ;  /* 0x00000000000579c3 */ /* 0x000e620000008800 */
[----:B------:R-:W-:Y:S01]  /*0560*/  UMOV UR7, 0x400 ;  /* 0x0000040000077882 */ /* 0x000fe20000000000 */
[----:B------:R-:W-:Y:S02]  /*0570*/  UMOV UR4, 0x1 ;  /* 0x0000000100047882 */ /* 0x000fe40000000000 */
[----:B------:R-:W-:-:S04]  /*0580*/  UIADD3 UR10, UPT, UPT, -UR4, 0x100000, URZ ;  /* 0x00100000040a7890 */ /* 0x000fc8000fffe1ff */
[----:B------:R-:W-:Y:S02]  /*0590*/  USHF.L.U32 UR11, UR10, 0xb, URZ ;  /* 0x0000000b0a0b7899 */ /* 0x000fe400080006ff */
[----:B------:R-:W-:Y:S02]  /*05a0*/  USHF.L.U32 UR10, UR10, 0x1, URZ ;  /* 0x000000010a0a7899 */ /* 0x000fe400080006ff */
[----:B-1----:R-:W-:Y:S01]  /*05b0*/  ULEA UR5, UR5, UR7, 0x18 ;  /* 0x0000000705057291 */ /* 0x002fe2000f8ec0ff */
[----:B------:R-:W1:Y:S11]  /*05c0*/  FENCE.VIEW.ASYNC.S ;  /* 0x00000000000073c6 */ /* 0x000e760000000000 */
[----:B-1----:R1:W3:Y:S01]  /*05d0*/  SYNCS.EXCH.64 URZ, [UR5], UR10 ;  /* 0x0000000a05ff75b2 */ /* 0x0022e20008000100 */
[----:B------:R1:W4:Y:S01]  /*05e0*/  SYNCS.EXCH.64 URZ, [UR5+0x70], UR10 ;  /* 0x0000700a05ff75b2 */ /* 0x0003220008000100 */
[----:B------:R1:W1:Y:S01]  /*05f0*/  SYNCS.EXCH.64 URZ, [UR5+0x8], UR10 ;  /* 0x0000080a05ff75b2 */ /* 0x0002620008000100 */
        /* <DEDUP_REMOVED lines=25> */
[----:B---34-:R-:W-:Y:S01]  /*0790*/  NOP ;  /* 0x0000000000007918 */ /* 0x018fe20000000000 */
.L_x_10:
[----:B-1----:R-:W-:Y:S05]  /*07a0*/  BSYNC.RECONVERGENT B0 ;  /* 0x0000000000007941 */ /* 0x002fea0003800200 */
.L_x_9:
[----:B------:R-:W1:Y:S01]  /*07b0*/  SHFL.IDX PT, R2, R173, RZ, 0x1f ;  /* 0x00001fffad027589 */ /* 0x000e6200000e0000 */
[----:B------:R-:W-:Y:S01]  /*07c0*/  NOP ;  /* 0x0000000000007918 */ /* 0x000fe20000000000 */
[----:B-1----:R-:W-:-:S13]  /*07d0*/  ISETP.NE.AND P0, PT, R2, 0x1, PT ;  /* 0x000000010200780c */ /* 0x002fda0003f05270 */
[----:B------:R-:W-:Y:S05]  /*07e0*/  @P0 BRA `(.L_x_11) ;  /* 0x0000000000580947 */ /* 0x000fea0003800000 */
[----:B------:R-:W1:Y:S01]  /*07f0*/  S2UR UR7, SR_CgaCtaId ;  /* 0x00000000000779c3 */ /* 0x000e620000008800 */
[----:B------:R-:W-:Y:S01]  /*0800*/  UMOV UR9, 0x400 ;  /* 0x0000040000097882 */ /* 0x000fe20000000000 */
[----:B------:R-:W-:Y:S01]  /*0810*/  UMOV UR5, 0x20 ;  /* 0x0000002000057882 */ /* 0x000fe20000000000 */
[----:B------:R-:W-:Y:S01]  /*0820*/  UMOV UR4, 0x80 ;  /* 0x0000008000047882 */ /* 0x000fe20000000000 */
[----:B------:R-:W-:-:S04]  /*0830*/  UIADD3 UR10, UPT, UPT, -UR5, 0x100000, URZ ;  /* 0x00100000050a7890 */ /* 0x000fc8000fffe1ff */
[----:B------:R-:W-:Y:S02]  /*0840*/  USHF.L.U32 UR11, UR10, 0xb, URZ ;  /* 0x0000000b0a0b7899 */ /* 0x000fe400080006ff */
[----:B------:R-:W-:Y:S02]  /*0850*/  USHF.L.U32 UR10, UR10, 0x1, URZ ;  /* 0x000000010a0a7899 */ /* 0x000fe400080006ff */
[----:B------:R-:W-:-:S04]  /*0860*/  UIADD3 UR4, UPT, UPT, -UR4, 0x100000, URZ ;  /* 0x0010000004047890 */ /* 0x000fc8000fffe1ff */
[----:B------:R-:W-:Y:S02]  /*0870*/  USHF.L.U32 UR5, UR4, 0xb, URZ ;  /* 0x0000000b04057899 */ /* 0x000fe400080006ff */
[----:B------:R-:W-:Y:S01]  /*0880*/  USHF.L.U32 UR4, UR4, 0x1, URZ ;  /* 0x0000000104047899 */ /* 0x000fe200080006ff */
[----:B------:R-:W-:Y:S01]  /*0890*/  ELECT P0, URZ, PT ;  /* 0x0000000000ff782f */ /* 0x000fe20003800000 */
[----:B-1----:R-:W-:Y:S01]  /*08a0*/  ULEA UR7, UR7, UR9, 0x18 ;  /* 0x0000000907077291 */ /* 0x002fe2000f8ec0ff */
[----:B------:R-:W1:Y:S11]  /*08b0*/  FENCE.VIEW.ASYNC.S ;  /* 0x00000000000073c6 */ /* 0x000e760000000000 */
[----:B-1----:R1:W3:Y:S01]  /*08c0*/  SYNCS.EXCH.64 URZ, [UR7+0xe0], UR10 ;  /* 0x0000e00a07ff75b2 */ /* 0x0022e20008000100 */
[----:B------:R1:W4:Y:S01]  /*08d0*/  SYNCS.EXCH.64 URZ, [UR7+0x100], UR4 ;  /* 0x0001000407ff75b2 */ /* 0x0003220008000100 */
[----:B------:R1:W1:Y:S01]  /*08e0*/  SYNCS.EXCH.64 URZ, [UR7+0xe8], UR10 ;  /* 0x0000e80a07ff75b2 */ /* 0x0002620008000100 */
[----:B------:R1:W1:Y:S01]  /*08f0*/  SYNCS.EXCH.64 URZ, [UR7+0x108], UR4 ;  /* 0x0001080407ff75b2 */ /* 0x0002620008000100 */
[----:B------:R1:W1:Y:S01]  /*0900*/  SYNCS.EXCH.64 URZ, [UR7+0xf0], UR10 ;  /* 0x0000f00a07ff75b2 */ /* 0x0002620008000100 */
[----:B------:R1:W1:Y:S01]  /*0910*/  SYNCS.EXCH.64 URZ, [UR7+0x110], UR4 ;  /* 0x0001100407ff75b2 */ /* 0x0002620008000100 */
[----:B------:R1:W1:Y:S01]  /*0920*/  SYNCS.EXCH.64 URZ, [UR7+0xf8], UR10 ;  /* 0x0000f80a07ff75b2 */ /* 0x0002620008000100 */
[----:B------:R1:W1:Y:S01]  /*0930*/  SYNCS.EXCH.64 URZ, [UR7+0x118], UR4 ;  /* 0x0001180407ff75b2 */ /* 0x0002620008000100 */
[----:B------:R-:W-:Y:S01]  /*0940*/  NOP ;  /* 0x0000000000007918 */ /* 0x000fe20000000000 */
.L_x_11:
[----:B------:R-:W2:Y:S01]  /*0950*/  SHFL.IDX PT, R2, R173, RZ, 0x1f ;  /* 0x00001fffad027589 */ /* 0x000ea200000e0000 */
[----:B------:R-:W-:Y:S01]  /*0960*/  NOP ;  /* 0x0000000000007918 */ /* 0x000fe20000000000 */
[----:B--2---:R-:W-:-:S13]  /*0970*/  ISETP.NE.AND P0, PT, R2, 0x3, PT ;  /* 0x000000030200780c */ /* 0x004fda0003f05270 */
[----:B------:R-:W-:Y:S05]  /*0980*/  @P0 BRA `(.L_x_12) ;  /* 0x0000000000300947 */ /* 0x000fea0003800000 */
[----:B-1----:R-:W1:Y:S01]  /*0990*/  S2UR UR5, SR_CgaCtaId ;  /* 0x00000000000579c3 */ /* 0x002e620000008800 */
[----:B------:R-:W-:Y:S01]  /*09a0*/  UMOV UR7, 0x400 ;  /* 0x0000040000077882 */ /* 0x000fe20000000000 */
[----:B------:R-:W-:Y:S01]  /*09b0*/  UMOV UR4, 0x20 ;  /* 0x0000002000047882 */ /* 0x000fe20000000000 */
[----:B------:R-:W-:Y:S01]  /*09c0*/  ELECT P0, URZ, PT ;  /* 0x0000000000ff782f */ /* 0x000fe20003800000 */
[----:B------:R-:W-:-:S04]  /*09d0*/  UIADD3 UR10, UPT, UPT, -UR4, 0x100000, URZ ;  /* 0x00100000040a7890 */ /* 0x000fc8000fffe1ff */
[----:B------:R-:W-:Y:S02]  /*09e0*/  USHF.L.U32 UR11, UR10, 0xb, URZ ;  /* 0x0000000b0a0b7899 */ /* 0x000fe400080006ff */
[----:B------:R-:W-:Y:S02]  /*09f0*/  USHF.L.U32 UR10, UR10, 0x1, URZ ;  /* 0x000000010a0a7899 */ /* 0x000fe400080006ff */
[----:B-1----:R-:W-:Y:S01]  /*0a00*/  ULEA UR5, UR5, UR7, 0x18 ;  /* 0x0000000705057291 */ /* 0x002fe2000f8ec0ff */
[----:B------:R-:W1:Y:S11]  /*0a10*/  FENCE.VIEW.ASYNC.S ;  /* 0x00000000000073c6 */ /* 0x000e760000000000 */
[----:B-1----:R2:W1:Y:S01]  /*0a20*/  SYNCS.EXCH.64 URZ, [UR5+0x120], UR10 ;  /* 0x0001200a05ff75b2 */ /* 0x0024620008000100 */
[----:B------:R2:W1:Y:S02]  /*0a30*/  SYNCS.EXCH.64 URZ, [UR5+0x128], UR10 ;  /* 0x0001280a05ff75b2 */ /* 0x0004640008000100 */
[----:B--2---:R-:W-:Y:S01]  /*0a40*/  NOP ;  /* 0x0000000000007918 */ /* 0x004fe20000000000 */
.L_x_12:
[----:B------:R-:W2:Y:S01]  /*0a50*/  SHFL.IDX PT, R2, R173, RZ, 0x1f ;  /* 0x00001fffad027589 */ /* 0x000ea200000e0000 */
[----:B------:R-:W-:Y:S01]  /*0a60*/  NOP ;  /* 0x0000000000007918 */ /* 0x000fe20000000000 */
[----:B--2---:R-:W-:-:S13]  /*0a70*/  ISETP.NE.AND P0, PT, R2, 0x4, PT ;  /* 0x000000040200780c */ /* 0x004fda0003f05270 */
[----:B------:R-:W-:Y:S05]  /*0a80*/  @P0 BRA `(.L_x_13) ;  /* 0x00000000004c0947 */ /* 0x000fea0003800000 */
[----:B-1----:R-:W1:Y:S01]  /*0a90*/  S2UR UR5, SR_CgaCtaId ;  /* 0x00000000000579c3 */ /* 0x002e620000008800 */
[----:B------:R-:W-:Y:S01]  /*0aa0*/  UMOV UR9, 0x100 ;  /* 0x0000010000097882 */ /* 0x000fe20000000000 */
[----:B------:R-:W-:Y:S01]  /*0ab0*/  UMOV UR7, 0x400 ;  /* 0x0000040000077882 */ /* 0x000fe20000000000 */
[----:B------:R-:W-:Y:S01]  /*0ac0*/  USEL UR9, UR9, 0xe0, UP2 ;  /* 0x000000e009097887 */ /* 0x000fe20009000000 */
[----:B------:R-:W-:Y:S01]  /*0ad0*/  UMOV UR4, 0x1 ;  /* 0x0000000100047882 */ /* 0x000fe20000000000 */
[----:B------:R-:W-:Y:S01]  /*0ae0*/  ELECT P0, URZ, PT ;  /* 0x0000000000ff782f */ /* 0x000fe20003800000 */
[----:B------:R-:W-:-:S04]  /*0af0*/  UIADD3 UR10, UPT, UPT, -UR4, 0x100000, URZ ;  /* 0x00100000040a7890 */ /* 0x000fc8000fffe1ff */
[----:B------:R-:W-:Y:S02]  /*0b00*/  USHF.L.U32 UR11, UR10, 0xb, URZ ;  /* 0x0000000b0a0b7899 */ /* 0x000fe400080006ff */
[----:B------:R-:W-:Y:S02]  /*0b10*/  USHF.L.U32 UR10, UR10, 0x1, URZ ;  /* 0x000000010a0a7899 */ /* 0x000fe400080006ff */
[----:B------:R-:W-:-:S04]  /*0b20*/  UIADD3 UR12, UPT, UPT, -UR9, 0x100000, URZ ;  /* 0x00100000090c7890 */ /* 0x000fc8000fffe1ff */
[----:B------:R-:W-:Y:S02]  /*0b30*/  USHF.L.U32 UR13, UR12, 0xb, URZ ;  /* 0x0000000b0c0d7899 */ /* 0x000fe400080006ff */
[----:B------:R-:W-:Y:S02]  /*0b40*/  USHF.L.U32 UR12, UR12, 0x1, URZ ;  /* 0x000000010c0c7899 */ /* 0x000fe400080006ff */
[----:B-1----:R-:W-:Y:S01]  /*0b50*/  ULEA UR5, UR5, UR7, 0x18 ;  /* 0x0000000705057291 */ /* 0x002fe2000f8ec0ff */
[----:B------:R-:W1:Y:S11]  /*0b60*/  FENCE.VIEW.ASYNC.S ;  /* 0x00000000000073c6 */ /* 0x000e760000000000 */
[----:B-1----:R2:W1:Y:S01]  /*0b70*/  SYNCS.EXCH.64 URZ, [UR5+0x130], UR10 ;  /* 0x0001300a05ff75b2 */ /* 0x0024620008000100 */
[----:B------:R2:W1:Y:S01]  /*0b80*/  SYNCS.EXCH.64 URZ, [UR5+0x140], UR12 ;  /* 0x0001400c05ff75b2 */ /* 0x0004620008000100 */
[----:B------:R2:W1:Y:S01]  /*0b90*/  SYNCS.EXCH.64 URZ, [UR5+0x138], UR10 ;  /* 0x0001380a05ff75b2 */ /* 0x0004620008000100 */
[----:B------:R2:W1:Y:S02]  /*0ba0*/  SYNCS.EXCH.64 URZ, [UR5+0x148], UR12 ;  /* 0x0001480c05ff75b2 */ /* 0x0004640008000100 */
[----:B--2---:R-:W-:Y:S01]  /*0bb0*/  NOP ;  /* 0x0000000000007918 */ /* 0x004fe20000000000 */
.L_x_13:
[----:B------:R-:W2:Y:S01]  /*0bc0*/  SHFL.IDX PT, R2, R173, RZ, 0x1f ;  /* 0x00001fffad027589 */ /* 0x000ea200000e0000 */
[----:B------:R-:W-:Y:S01]  /*0bd0*/  NOP ;  /* 0x0000000000007918 */ /* 0x000fe20000000000 */
[----:B--2---:R-:W-:-:S13]  /*0be0*/  ISETP.NE.AND P0, PT, R2, 0x5, PT ;  /* 0x000000050200780c */ /* 0x004fda0003f05270 */
[----:B------:R-:W-:Y:S05]  /*0bf0*/  @P0 BRA `(.L_x_14) ;  /* 0x0000000000480947 */ /* 0x000fea0003800000 */
[----:B-1----:R-:W1:Y:S01]  /*0c00*/  S2UR UR7, SR_CgaCtaId ;  /* 0x00000000000779c3 */ /* 0x002e620000008800 */
        /* <DEDUP_REMOVED lines=12> */
[----:B-1----:R2:W1:Y:S01]  /*0cd0*/  SYNCS.EXCH.64 URZ, [UR7+0x150], UR10 ;  /* 0x0001500a07ff75b2 */ /* 0x0024620008000100 */
[----:B------:R2:W1:Y:S01]  /*0ce0*/  SYNCS.EXCH.64 URZ, [UR7+0x160], UR4 ;  /* 0x0001600407ff75b2 */ /* 0x0004620008000100 */
[----:B------:R2:W1:Y:S01]  /*0cf0*/  SYNCS.EXCH.64 URZ, [UR7+0x158], UR10 ;  /* 0x0001580a07ff75b2 */ /* 0x0004620008000100 */
[----:B------:R2:W1:Y:S02]  /*0d00*/  SYNCS.EXCH.64 URZ, [UR7+0x168], UR4 ;  /* 0x0001680407ff75b2 */ /* 0x0004640008000100 */
[----:B--2---:R-:W-:Y:S01]  /*0d10*/  NOP ;  /* 0x0000000000007918 */ /* 0x004fe20000000000 */
.L_x_14:
        /* <DEDUP_REMOVED lines=18> */
.L_x_15:
[----:B-1----:R-:W1:Y:S01]  /*0e40*/  S2UR UR5, SR_CTAID.X ;  /* 0x00000000000579c3 */ /* 0x002e620000002500 */
[----:B------:R-:W-:-:S05]  /*0e50*/  CS2R.32 R170, SR_CgaSize ;  /* 0x0000000000aa7805 */ /* 0x000fca0000008a00 */
[----:B------:R-:W-:-:S05]  /*0e60*/  IMAD R170, R170, -0xa0, RZ ;  /* 0xffffff60aaaa7824 */ /* 0x000fca00078e02ff */
[----:B------:R-:W-:-:S14]  /*0e70*/  R2UR UR9, R170 ;  /* 0x00000000aa0972ca */ /* 0x000fdc00000e0000 */
[----:B------:R-:W2:Y:S01]  /*0e80*/  LDCU UR9, c[0x0][UR9+0x2b0] ;  /* 0x00005600090977ac */ /* 0x000ea20008000800 */
[----:B------:R-:W-:Y:S01]  /*0e90*/  NOP ;  /* 0x0000000000007918 */ /* 0x000fe20000000000 */
[----:B------:R-:W-:-:S05]  /*0ea0*/  CS2R.32 R170, SR_CgaSize ;  /* 0x0000000000aa7805 */ /* 0x000fca0000008a00 */
[----:B------:R-:W-:-:S05]  /*0eb0*/  IMAD R170, R170, -0xa0, RZ ;  /* 0xffffff60aaaa7824 */ /* 0x000fca00078e02ff */
[----:B------:R-:W-:-:S14]  /*0ec0*/  R2UR UR7, R170 ;  /* 0x00000000aa0772ca */ /* 0x000fdc00000e0000 */
[----:B------:R-:W3:Y:S01]  /*0ed0*/  LDCU UR7, c[0x0][UR7+0x2b4] ;  /* 0x00005680070777ac */ /* 0x000ee20008000800 */
[----:B------:R-:W4:Y:S08]  /*0ee0*/  S2UR UR4, SR_CTAID.Y ;  /* 0x00000000000479c3 */ /* 0x000f300000002600 */
[----:B------:R-:W3:Y:S01]  /*0ef0*/  LDC R9, c[0x0][0xb24] ;  /* 0x0002c900ff097b82 */ /* 0x000ee20000000800 */
[----:B-1----:R-:W-:-:S02]  /*0f00*/  I2FP.F32.U32 R5, UR5 ;  /* 0x0000000500057c45 */ /* 0x002fc40008201000 */
[----:B------:R-:W-:-:S05]  /*0f10*/  CS2R.32 R3, SR_CgaSize ;  /* 0x0000000000037805 */ /* 0x000fca0000008a00 */
[----:B------:R-:W-:-:S06]  /*0f20*/  IMAD R3, R3, -0xa0, RZ ;  /* 0xffffff6003037824 */ /* 0x000fcc00078e02ff */
[----:B------:R-:W1:Y:S01]  /*0f30*/  LDC R3, c[0x0][R3+0x2a0] ;  /* 0x0000a80003037b82 */ /* 0x000e620000000800 */
[----:B------:R-:W-:Y:S01]  /*0f40*/  MOV R21, UR5 ;  /* 0x0000000500157c02 */ /* 0x000fe20008000f00 */
[----:B--2---:R-:W-:Y:S01]  /*0f50*/  FMUL R5, R5, UR9 ;  /* 0x0000000905057c20 */ /* 0x004fe20008400000 */
[----:B----4-:R-:W-:Y:S02]  /*0f60*/  I2FP.F32.U32 R4, UR4 ;  /* 0x0000000400047c45 */ /* 0x010fe40008201000 */
[----:B------:R-:W-:-:S05]  /*0f70*/  CS2R.32 R2, SR_CgaSize ;  /* 0x0000000000027805 */ /* 0x000fca0000008a00 */
[----:B------:R-:W-:-:S06]  /*0f80*/  IMAD R2, R2, -0xa0, RZ ;  /* 0xffffff6002027824 */ /* 0x000fcc00078e02ff */
[----:B------:R-:W2:Y:S01]  /*0f90*/  LDC R2, c[0x0][R2+0x2a4] ;  /* 0x0000a90002027b82 */ /* 0x000ea20000000800 */
[----:B------:R-:W4:Y:S01]  /*0fa0*/  F2I.U32.TRUNC.NTZ R170, R5 ;  /* 0x0000000500aa7305 */ /* 0x000f22000020f000 */
[----:B------:R-:W-:Y:S01]  /*0fb0*/  MOV R20, UR4 ;  /* 0x0000000400147c02 */ /* 0x000fe20008000f00 */
[----:B---3--:R-:W-:-:S05]  /*0fc0*/  FMUL R4, R4, UR7 ;  /* 0x0000000704047c20 */ /* 0x008fca0008400000 */
[----:B------:R-:W-:Y:S01]  /*0fd0*/  BAR.SYNC.DEFER_BLOCKING 0x0 ;  /* 0x0000000000007b1d */ /* 0x000fe20000010000 */
[----:B------:R-:W-:-:S05]  /*0fe0*/  ISETP.GE.AND P0, PT, R9, 0x1, PT ;  /* 0x000000010900780c */ /* 0x000fca0003f06270 */
[----:B------:R-:W3:Y:S02]  /*0ff0*/  F2I.U32.TRUNC.NTZ R147, R4 ;  /* 0x0000000400937305 */ /* 0x000ee4000020f000 */
[----:B------:R-:W2:Y:S01]  /*1000*/  S2UR UR36, SR_CTAID.Z ;  /* 0x00000000002479c3 */ /* 0x000ea20000002700 */
[----:B----4-:R-:W-:-:S05]  /*1010*/  IADD3 R170, PT, PT, -R170, RZ, RZ ;  /* 0x000000ffaaaa7210 */ /* 0x010fca0007ffe1ff */
[----:B-1----:R-:W-:Y:S01]  /*1020*/  IMAD R170, R3, R170, UR5 ;  /* 0x0000000503aa7e24 */ /* 0x002fe2000f8e02aa */
[----:B---3--:R-:W-:-:S05]  /*1030*/  IADD3 R147, PT, PT, -R147, RZ, RZ ;  /* 0x000000ff93937210 */ /* 0x008fca0007ffe1ff */
[----:B--2---:R-:W-:Y:S01]  /*1040*/  IMAD R147, R2, R147, UR4 ;  /* 0x0000000402937e24 */ /* 0x004fe2000f8e0293 */
[----:B------:R-:W-:Y:S06]  /*1050*/  @!P0 BRA `(.L_x_16) ;  /* 0x0000000000b88947 */ /* 0x000fec0003800000 */
[----:B------:R-:W1:Y:S01]  /*1060*/  LDC.64 R4, c[0x0][0xb18] ;  /* 0x0002c600ff047b82 */ /* 0x000e620000000a00 */
[----:B------:R-:W-:-:S07]  /*1070*/  ISETP.NE.AND P0, PT, R9, 0x1, PT ;  /* 0x000000010900780c */ /* 0x000fce0003f05270 */
[----:B------:R-:W2:Y:S08]  /*1080*/  LDC R10, c[0x0][0xb0c] ;  /* 0x0002c300ff0a7b82 */ /* 0x000eb00000000800 */
[----:B------:R-:W3:Y:S08]  /*1090*/  LDC R11, c[0x0][0x370] ;  /* 0x0000dc00ff0b7b82 */ /* 0x000ef00000000800 */
[----:B------:R-:W4:Y:S01]  /*10a0*/  LDC R12, c[0x0][0x374] ;  /* 0x0000dd00ff0c7b82 */ /* 0x000f220000000800 */
[----:B-1----:R-:W-:-:S07]  /*10b0*/  ISETP.NE.AND P1, PT, R4, 0x1, PT ;  /* 0x000000010400780c */ /* 0x002fce0003f25270 */
[----:B------:R-:W3:Y:S01]  /*10c0*/  LDC.64 R6, c[0x0][0xb10] ;  /* 0x0002c400ff067b82 */ /* 0x000ee20000000a00 */
[----:B--2---:R-:W-:-:S07]  /*10d0*/  ISETP.NE.AND P2, PT, R10, 0x1, PT ;  /* 0x000000010a00780c */ /* 0x004fce0003f45270 */
[----:B------:R-:W1:Y:S08]  /*10e0*/  LDC R8, c[0x0][0xb20] ;  /* 0x0002c800ff087b82 */ /* 0x000e700000000800 */
[----:B------:R-:W2:Y:S01]  /*10f0*/  LDC.64 R2, c[0x0][0xb28] ;  /* 0x0002ca00ff027b82 */ /* 0x000ea20000000a00 */
[----:B----4-:R-:W-:-:S04]  /*1100*/  IMAD.HI.U32 R13, R12, R5, RZ ;  /* 0x000000050c0d7227 */ /* 0x010fc800078e00ff */
[----:B------:R-:W-:-:S04]  /*1110*/  IMAD.HI.U32 R5, R20, R5, RZ ;  /* 0x0000000514057227 */ /* 0x000fc800078e00ff */
[----:B---3--:R-:W-:-:S04]  /*1120*/  IMAD.HI.U32 R14, R11, R6, RZ ;  /* 0x000000060b0e7227 */ /* 0x008fc800078e00ff */
[C---:B------:R-:W-:Y:S01]  /*1130*/  IMAD.HI.U32 R16, R21.reuse, R6, RZ ;  /* 0x0000000615107227 */ /* 0x040fe200078e00ff */
[-C--:B------:R-:W-:Y:S02]  /*1140*/  @P2 SHF.R.U32.HI R11, RZ, R7.reuse, R14 ;  /* 0x00000007ff0b2219 */ /* 0x080fe4000001160e */
[-C--:B-1----:R-:W-:Y:S02]  /*1150*/  @P1 SHF.R.U32.HI R12, RZ, R8.reuse, R13 ;  /* 0x00000008ff0c1219 */ /* 0x082fe4000001160d */
[----:B------:R-:W-:Y:S02]  /*1160*/  SHF.R.U32.HI R5, RZ, R8, R5 ;  /* 0x00000008ff057219 */ /* 0x000fe40000011605 */
[----:B------:R-:W-:Y:S02]  /*1170*/  SHF.R.U32.HI R16, RZ, R7, R16 ;  /* 0x00000007ff107219 */ /* 0x000fe40000011610 */
[----:B------:R-:W-:Y:S01]  /*1180*/  SEL R5, R20, R5, !P1 ;  /* 0x0000000514057207 */ /* 0x000fe20004800000 */
[----:B--2---:R-:W-:Y:S01]  /*1190*/  IMAD.HI.U32 R14, R12, R2, RZ ;  /* 0x000000020c0e7227 */ /* 0x004fe200078e00ff */
[----:B------:R-:W-:-:S02]  /*11a0*/  SEL R7, R21, R16, !P2 ;  /* 0x0000001015077207 */ /* 0x000fc40005000000 */
[----:B------:R-:W-:Y:S01]  /*11b0*/  IADD3 R13, PT, PT, -R5, RZ, RZ ;  /* 0x000000ff050d7210 */ /* 0x000fe20007ffe1ff */
[----:B------:R-:W-:Y:S01]  /*11c0*/  IMAD.HI.U32 R6, R11, R2, RZ ;  /* 0x000000020b067227 */ /* 0x000fe200078e00ff */
[----:B------:R-:W-:-:S03]  /*11d0*/  @P0 SHF.R.U32.HI R12, RZ, R3, R14 ;  /* 0x00000003ff0c0219 */ /* 0x000fc6000001160e */
[----:B------:R-:W-:Y:S01]  /*11e0*/  IMAD R13, R4, R13, R20 ;  /* 0x0000000d040d7224 */ /* 0x000fe200078e0214 */
[----:B------:R-:W-:Y:S01]  /*11f0*/  @P0 SHF.R.U32.HI R11, RZ, R3, R6 ;  /* 0x00000003ff0b0219 */ /* 0x000fe20000011606 */
[----:B------:R-:W-:-:S04]  /*1200*/  IMAD R12, R12, R9, RZ ;  /* 0x000000090c0c7224 */ /* 0x000fc800078e02ff */
[----:B------:R-:W-:Y:S01]  /*1210*/  IMAD R6, R11, R9, RZ ;  /* 0x000000090b067224 */ /* 0x000fe200078e02ff */
[----:B------:R-:W-:-:S04]  /*1220*/  ISETP.GE.AND P1, PT, R5, R12, PT ;  /* 0x0000000c0500720c */ /* 0x000fc80003f26270 */
[----:B------:R-:W-:Y:S01]  /*1230*/  ISETP.GE.OR P1, PT, R7, R6, P1 ;  /* 0x000000060700720c */ /* 0x000fe20000f26670 */
[----:B------:R-:W-:-:S05]  /*1240*/  IMAD.HI.U32 R6, R5, R2, RZ ;  /* 0x0000000205067227 */ /* 0x000fca00078e00ff */
[----:B------:R-:W-:-:S04]  /*1250*/  SHF.R.U32.HI R6, RZ, R3, R6 ;  /* 0x00000003ff067219 */ /* 0x000fc80000011606 */
[----:B------:R-:W-:-:S03]  /*1260*/  SEL R6, R5, R6, !P0 ;  /* 0x0000000605067207 */ /* 0x000fc60004000000 */
[----:B------:R-:W-:Y:S01]  /*1270*/  @!P1 IMAD.HI.U32 R8, R7, R2, RZ ;  /* 0x0000000207089227 */ /* 0x000fe200078e00ff */
[----:B------:R-:W-:-:S04]  /*1280*/  IADD3 R2, PT, PT, -R6, RZ, RZ ;  /* 0x000000ff06027210 */ /* 0x000fc80007ffe1ff */
[----:B------:R-:W-:Y:S01]  /*1290*/  @!P1 SHF.R.U32.HI R8, RZ, R3, R8 ;  /* 0x00000003ff089219 */ /* 0x000fe20000011608 */
[----:B------:R-:W-:-:S03]  /*12a0*/  IMAD R2, R9, R2, R5 ;  /* 0x0000000209027224 */ /* 0x000fc600078e0205 */
[----:B------:R-:W-:-:S05]  /*12b0*/  @!P1 SEL R3, R7, R8, !P0 ;  /* 0x0000000807039207 */ /* 0x000fca0004000000 */
[--C-:B------:R-:W-:Y:S02]  /*12c0*/  @!P1 IMAD.IADD R6, R6, 0x1, -R3.reuse ;  /* 0x0000000106069824 */ /* 0x100fe400078e0a03 */
[----:B------:R-:W-:Y:S01]  /*12d0*/  @!P1 IMAD R3, R2, R11, R3 ;  /* 0x0000000b02039224 */ /* 0x000fe200078e0203 */
[----:B------:R-:W-:Y:S01]  /*12e0*/  IADD3 R2, PT, PT, -R7, RZ, RZ ;  /* 0x000000ff07027210 */ /* 0x000fe20007ffe1ff */
[----:B------:R-:W-:Y:S02]  /*12f0*/  @!P1 IMAD R5, R6, R9, R7 ;  /* 0x0000000906059224 */ /* 0x000fe400078e0207 */
[----:B------:R-:W-:Y:S02]  /*1300*/  @!P1 IMAD.MOV.U32 R7, RZ, RZ, R3 ;  /* 0x000000ffff079224 */ /* 0x000fe400078e0003 */
[----:B------:R-:W-:Y:S02]  /*1310*/  IMAD R2, R10, R2, R21 ;  /* 0x000000020a027224 */ /* 0x000fe400078e0215 */
[----:B------:R-:W-:-:S02]  /*1320*/  IMAD R20, R5, R4, R13 ;  /* 0x0000000405147224 */ /* 0x000fc400078e020d */
[----:B------:R-:W-:Y:S02]  /*1330*/  IMAD R21, R7, R10, R2 ;  /* 0x0000000a07157224 */ /* 0x000fe400078e0202 */
.L_x_16:
[----:B------:R-:W1:Y:S01]  /*1340*/  LDCU UR4, c[0x0][0xb30] ;  /* 0x00016600ff0477ac */ /* 0x000e620008000800 */
[----:B------:R-:W2:Y:S08]  /*1350*/  S2UR UR37, SR_CgaCtaId ;  /* 0x00000000002579c3 */ /* 0x000eb00000008800 */
[----:B------:R-:W3:Y:S01]  /*1360*/  LDC R72, c[0x0][0xb24] ;  /* 0x0002c900ff487b82 */ /* 0x000ee20000000800 */
[----:B-1----:R-:W-:-:S09]  /*1370*/  UISETP.NE.AND UP1, UPT, UR4, 0x1, UPT ;  /* 0x000000010400788c */ /* 0x002fd2000bf25270 */
[----:B--2---:R-:W-:Y:S05]  /*1380*/  BRA.U UP1, `(.L_x_17) ;  /* 0x0000000101407547 */ /* 0x004fea000b800000 */
[----:B------:R-:W1:Y:S08]  /*1390*/  LDC.64 R4, c[0x0][0xb10] ;  /* 0x0002c400ff047b82 */ /* 0x000e700000000a00 */
[----:B------:R-:W2:Y:S08]  /*13a0*/  LDC.64 R2, c[0x0][0xb18] ;  /* 0x0002c600ff027b82 */ /* 0x000eb00000000a00 */
[----:B------:R-:W4:Y:S08]  /*13b0*/  LDC R6, c[0x0][0xb20] ;  /* 0x0002c800ff067b82 */ /* 0x000f300000000800 */
[----:B------:R-:W3:Y:S01]  /*13c0*/  LDC R8, c[0x0][0xb0c] ;  /* 0x0002c300ff087b82 */ /* 0x000ee20000000800 */
[----:B-1----:R-:W-:-:S05]  /*13d0*/  IMAD.HI.U32 R4, R21, R4, RZ ;  /* 0x0000000415047227 */ /* 0x002fca00078e00ff */
[----:B------:R-:W-:Y:S01]  /*13e0*/  SHF.R.U32.HI R4, RZ, R5, R4 ;  /* 0x00000005ff047219 */ /* 0x000fe20000011604 */
[----:B--2---:R-:W-:Y:S01]  /*13f0*/  IMAD.HI.U32 R3, R20, R3, RZ ;  /* 0x0000000314037227 */ /* 0x004fe200078e00ff */
[----:B------:R-:W-:-:S04]  /*1400*/  ISETP.NE.AND P0, PT, R2, 0x1, PT ;  /* 0x000000010200780c */ /* 0x000fc80003f05270 */
[----:B----4-:R-:W-:-:S04]  /*1410*/  SHF.R.U32.HI R3, RZ, R6, R3 ;  /* 0x00000006ff037219 */ /* 0x010fc80000011603 */
[----:B------:R-:W-:Y:S02]  /*1420*/  SEL R3, R20, R3, !P0 ;  /* 0x0000000314037207 */ /* 0x000fe40004000000 */
[----:B---3--:R-:W-:-:S04]  /*1430*/  ISETP.NE.AND P1, PT, R8, 0x1, PT ;  /* 0x000000010800780c */ /* 0x008fc80003f25270 */
[----:B------:R-:W-:-:S05]  /*1440*/  SEL R4, R21, R4, !P1 ;  /* 0x0000000415047207 */ /* 0x000fca0004800000 */
[----:B------:R-:W-:Y:S02]  /*1450*/  IMAD.IADD R5, R3, 0x1, -R4 ;  /* 0x0000000103057824 */ /* 0x000fe400078e0a04 */
[----:B------:R-:W-:Y:S02]  /*1460*/  IMAD.IADD R3, R4, 0x1, -R3 ;  /* 0x0000000104037824 */ /* 0x000fe400078e0a03 */
[----:B------:R-:W-:Y:S02]  /*1470*/  IMAD R21, R5, R8, R21 ;  /* 0x0000000805157224 */ /* 0x000fe400078e0215 */
[----:B------:R-:W-:-:S07]  /*1480*/  IMAD R20, R3, R2, R20 ;  /* 0x0000000203147224 */ /* 0x000fce00078e0214 */
.L_x_17:
[----:B------:R-:W-:Y:S01]  /*1490*/  BAR.SYNC.DEFER_BLOCKING 0x0 ;  /* 0x0000000000007b1d */ /* 0x000fe20000010000 */
[----:B------:R-:W-:Y:S01]  /*14a0*/  UISETP.NE.AND UP1, UPT, UR8, 0x2, UPT ;  /* 0x000000020800788c */ /* 0x000fe2000bf25270 */
[----:B------:R-:W-:Y:S02]  /*14b0*/  ISETP.NE.OR P5, PT, R0, 0x2, !P5 ;  /* 0x000000020000780c */ /* 0x000fe40006fa5670 */
[----:B------:R-:W-:-:S06]  /*14c0*/  LOP3.LUT R2, R185, 0x1f, RZ, 0xc0, !PT ;  /* 0x0000001fb9027812 */ /* 0x000fcc00078ec0ff */
[----:B------:R-:W-:Y:S05]  /*14d0*/  BRA.U UP1, `(.L_x_18) ;  /* 0x0000001501c47547 */ /* 0x000fea000b800000 */
[----:B------:R-:W1:Y:S01]  /*14e0*/  LDCU UR13, c[0x0][0x38c] ;  /* 0x00007180ff0d77ac */ /* 0x000e620008000800 */
[----:B------:R-:W2:Y:S01]  /*14f0*/  LDC R9, c[0x0][0x370] ;  /* 0x0000dc00ff097b82 */ /* 0x000ea20000000800 */
[----:B------:R-:W-:Y:S01]  /*1500*/  PLOP3.LUT P1, PT, PT, PT, UP2, 0x80, 0x8 ;  /* 0x000000000008781c */ /* 0x000fe20003f2f028 */
[----:B------:R-:W-:Y:S01]  /*1510*/  IMAD.MOV.U32 R15, RZ, RZ, 0x1 ;  /* 0x00000001ff0f7424 */ /* 0x000fe200078e00ff */
[----:B------:R-:W-:Y:S01]  /*1520*/  ISETP.EQ.OR P4, PT, R2, RZ, P5 ;  /* 0x000000ff0200720c */ /* 0x000fe20002f82670 */
[----:B------:R-:W-:Y:S01]  /*1530*/  IMAD.MOV.U32 R14, RZ, RZ, RZ ;  /* 0x000000ffff0e7224 */ /* 0x000fe200078e00ff */
[----:B------:R-:W-:Y:S02]  /*1540*/  PLOP3.LUT P1, PT, P1, PT, PT, 0x8, 0x80 ;  /* 0x000000000080781c */ /* 0x000fe40000f2e170 */
[----:B------:R-:W-:Y:S01]  /*1550*/  CS2R R12, SRZ ;  /* 0x00000000000c7805 */ /* 0x000fe2000001ff00 */
[----:B------:R-:W-:Y:S01]  /*1560*/  IMAD.MOV.U32 R10, RZ, RZ, 0x1 ;  /* 0x00000001ff0a7424 */ /* 0x000fe200078e00ff */
[----:B------:R-:W4:Y:S01]  /*1570*/  LDC R0, c[0x0][0x374] ;  /* 0x0000dd00ff007b82 */ /* 0x000f220000000800 */
[----:B------:R-:W2:Y:S01]  /*1580*/  LDCU.64 UR22, c[0x0][0x348] ;  /* 0x00006900ff1677ac */ /* 0x000ea20008000a00 */
[----:B------:R-:W-:Y:S01]  /*1590*/  UMOV UR6, URZ ;  /* 0x000000ff00067c82 */ /* 0x000fe20008000000 */
[----:B-1----:R-:W-:-:S04]  /*15a0*/  UIADD3 UR5, UPT, UPT, UR13, 0x1f, URZ ;  /* 0x0000001f0d057890 */ /* 0x002fc8000fffe0ff */
[----:B------:R-:W-:-:S04]  /*15b0*/  USHF.R.S32.HI UR4, URZ, 0x1f, UR5 ;  /* 0x0000001fff047899 */ /* 0x000fc80008011405 */
[----:B------:R-:W-:-:S04]  /*15c0*/  ULEA.HI UR4, UR4, UR5, URZ, 0x5 ;  /* 0x0000000504047291 */ /* 0x000fc8000f8f28ff */
[----:B------:R-:W-:Y:S02]  /*15d0*/  USHF.R.S32.HI UR15, URZ, 0x5, UR4 ;  /* 0x00000005ff0f7899 */ /* 0x000fe40008011404 */
[----:B------:R-:W-:Y:S02]  /*15e0*/  UIADD3 UR4, UPT, UPT, UR13, -0x1, URZ ;  /* 0xffffffff0d047890 */ /* 0x000fe4000fffe0ff */
[----:B------:R-:W-:Y:S02]  /*15f0*/  UISETP.LT.U32.AND UP0, UPT, UR15, 0xe, UPT ;  /* 0x0000000e0f00788c */ /* 0x000fe4000bf01070 */
[----:B------:R-:W-:Y:S02]  /*1600*/  UISETP.GE.U32.AND UP1, UPT, UR4, -0x3f, UPT ;  /* 0xffffffc10400788c */ /* 0x000fe4000bf26070 */
[----:B------:R-:W-:Y:S02]  /*1610*/  USEL UR14, UR15, 0xe, UP0 ;  /* 0x0000000e0f0e7887 */ /* 0x000fe40008000000 */
[----:B------:R-:W-:-:S02]  /*1620*/  UIADD3 UR13, UPT, UPT, UR13, 0x3e, URZ ;  /* 0x0000003e0d0d7890 */ /* 0x000fc4000fffe0ff */
[----:B------:R-:W-:Y:S02]  /*1630*/  UIADD3 UR5, UPT, UPT, UR14, -0x1, URZ ;  /* 0xffffffff0e057890 */ /* 0x000fe4000fffe0ff */
[----:B------:R-:W-:-:S03]  /*1640*/  UIADD3 UR7, UPT, UPT, UR15, -UR14, URZ ;  /* 0x8000000e0f077290 */ /* 0x000fc6000fffe0ff */
[----:B------:R-:W-:-:S04]  /*1650*/  @UP1 UIADD3 UR5, UPT, UPT, UR14, URZ, URZ ;  /* 0x000000ff0e051290 */ /* 0x000fc8000fffe0ff */
[----:B--2---:R-:W-:-:S12]  /*1660*/  UIADD3 UR5, UPT, UPT, UR5, 0x1, URZ ;  /* 0x0000000105057890 */ /* 0x004fd8000fffe0ff */
.L_x_36:
[----:B------:R-:W-:Y:S01]  /*1670*/  UISETP.NE.AND UP0, UPT, UR37, URZ, UPT ;  /* 0x000000ff2500728c */ /* 0x000fe2000bf05270 */
[----:B------:R-:W1:Y:S08]  /*1680*/  S2UR UR37, SR_CgaCtaId ;  /* 0x00000000002579c3 */ /* 0x000e700000008800 */
[----:B------:R-:W-:Y:S05]  /*1690*/  BRA.U UP0, `(.L_x_19) ;  /* 0x0000000100347547 */ /* 0x000fea000b800000 */
[----:B------:R-:W2:Y:S01]  /*16a0*/  S2R R2, SR_CgaCtaId ;  /* 0x0000000000027919 */ /* 0x000ea20000008800 */
[----:B------:R-:W-:-:S04]  /*16b0*/  MOV R3, 0x400 ;  /* 0x0000040000037802 */ /* 0x000fc80000000f00 */
[----:B--2---:R-:W-:Y:S02]  /*16c0*/  LEA R3, R2, R3, 0x18 ;  /* 0x0000000302037211 */ /* 0x004fe400078ec0ff */
[----:B------:R-:W-:-:S03]  /*16d0*/  SHF.L.U32 R2, R10, 0x1f, RZ ;  /* 0x0000001f0a027819 */ /* 0x000fc600000006ff */
[----:B------:R-:W-:-:S04]  /*16e0*/  IMAD R3, R12, 0x8, R3 ;  /* 0x000000080c037824 */ /* 0x000fc800078e0203 */
[----:B------:R-:W2:Y:S02]  /*16f0*/  SYNCS.PHASECHK.TRANS64.TRYWAIT P0, [R3+URZ+0x180], R2 ;  /* 0x00018002030075a7 */ /* 0x000ea400080011ff */
[----:B--2---:R-:W-:Y:S05]  /*1700*/  @!P0 BRA `(.L_x_20) ;  /* 0x0000009c00a08947 */ /* 0x004fea0003800000 */
.L_x_137:
[----:B------:R-:W-:Y:S01]  /*1710*/  VIADD R12, R12, 0x1 ;  /* 0x000000010c0c7836 */ /* 0x000fe20000000000 */
[----:B------:R2:W-:Y:S04]  /*1720*/  SYNCS.ARRIVE.TRANS64.A1T0 RZ, [R3+URZ+0x170], RZ ;  /* 0x000170ff03ff79a7 */ /* 0x0005e800081000ff */
[----:B------:R-:W-:-:S04]  /*1730*/  ISETP.NE.AND P0, PT, R12, 0x2, PT ;  /* 0x000000020c00780c */ /* 0x000fc80003f05270 */
[----:B------:R-:W-:Y:S02]  /*1740*/  SEL R12, R12, RZ, P0 ;  /* 0x000000ff0c0c7207 */ /* 0x000fe40000000000 */
[----:B--2---:R-:W-:-:S04]  /*1750*/  SEL R3, RZ, 0x1, P0 ;  /* 0x00000001ff037807 */ /* 0x004fc80000000000 */
[----:B------:R-:W-:-:S07]  /*1760*/  LOP3.LUT R10, R10, R3, RZ, 0x3c, !PT ;  /* 0x000000030a0a7212 */ /* 0x000fce00078e3cff */
.L_x_19:
[----:B------:R-:W-:Y:S01]  /*1770*/  UMOV UR4, 0x400 ;  /* 0x0000040000047882 */ /* 0x000fe20000000000 */
[----:B------:R-:W-:Y:S01]  /*1780*/  SHF.L.U32 R2, R15, 0x1f, RZ ;  /* 0x0000001f0f027819 */ /* 0x000fe200000006ff */
[----:B-1----:R-:W-:Y:S01]  /*1790*/  ULEA UR4, UR37, UR4, 0x18 ;  /* 0x0000000425047291 */ /* 0x002fe2000f8ec0ff */
[----:B------:R-:W-:Y:S01]  /*17a0*/  R2UR UR35, R21 ;  /* 0x00000000152372ca */ /* 0x000fe200000e0000 */
[----:B------:R-:W-:Y:S01]  /*17b0*/  UISETP.GE.U32.AND UP0, UPT, UR13, 0x3f, UPT ;  /* 0x0000003f0d00788c */ /* 0x000fe2000bf06070 */
[----:B------:R-:W-:Y:S01]  /*17c0*/  R2UR UR11, R20 ;  /* 0x00000000140b72ca */ /* 0x000fe200000e0000 */
[----:B------:R-:W-:Y:S01]  /*17d0*/  ULEA UR8, UR6, UR4, 0x3 ;  /* 0x0000000406087291 */ /* 0x000fe2000f8e18ff */
[----:B------:R-:W-:-:S08]  /*17e0*/  UMOV UR24, URZ ;  /* 0x000000ff00187c82 */ /* 0x000fd00008000000 */
[----:B------:R1:W2:Y:S01]  /*17f0*/  SYNCS.PHASECHK.TRANS64.TRYWAIT P0, [UR8+0x70], R2 ;  /* 0x00007002ff0075a7 */ /* 0x0002a20008001108 */
[----:B------:R-:W-:Y:S02]  /*1800*/  USHF.L.U32 UR35, UR35, 0x7, URZ ;  /* 0x0000000723237899 */ /* 0x000fe400080006ff */
[----:B------:R-:W-:Y:S01]  /*1810*/  USHF.L.U32 UR11, UR11, 0x8, URZ ;  /* 0x000000080b0b7899 */ /* 0x000fe200080006ff */
[----:B------:R-:W-:Y:S11]  /*1820*/  BRA.U !UP0, `(.L_x_21) ;  /* 0x0000000108a87547 */ /* 0x000ff6000b800000 */
[----:B------:R-:W-:Y:S01]  /*1830*/  UMOV UR16, URZ ;  /* 0x000000ff00107c82 */ /* 0x000fe20008000000 */
[----:B------:R-:W-:-:S05]  /*1840*/  UMOV UR17, UR6 ;  /* 0x0000000600117c82 */ /* 0x000fca0008000000 */
.L_x_26:
[----:B-1----:R-:W-:Y:S01]  /*1850*/  ULEA UR33, UR17, UR4, 0x3 ;  /* 0x0000000411217291 */ /* 0x002fe2000f8e18ff */
[----:B--2---:R-:W-:Y:S01]  /*1860*/  @!P5 MOV R3, 0x3000 ;  /* 0x000030000003d802 */ /* 0x004fe20000000f00 */
[----:B--2---:R-:W-:Y:S10]  /*1870*/  @P0 BRA `(.L_x_22) ;  /* 0x00000000000c0947 */ /* 0x004ff40003800000 */
[----:B------:R-:W-:-:S04]  /*1880*/  SHF.L.U32 R5, R15, 0x1f, RZ ;  /* 0x0000001f0f057819 */ /* 0x000fc800000006ff */
[----:B------:R-:W2:Y:S02]  /*1890*/  SYNCS.PHASECHK.TRANS64.TRYWAIT P0, [UR33+0x70], R5 ;  /* 0x00007005ff0075a7 */ /* 0x000ea40008001121 */
[----:B--2---:R-:W-:Y:S05]  /*18a0*/  @!P0 BRA `(.L_x_23) ;  /* 0x0000009c004c8947 */ /* 0x004fea0003800000 */
.L_x_22:
[----:B------:R2:W-:Y:S01]  /*18b0*/  @!P5 SYNCS.ARRIVE.TRANS64 RZ, [UR33], R3 ;  /* 0x00000003ffffd9a7 */ /* 0x0005e20008000021 */
[----:B------:R-:W-:Y:S04]  /*18c0*/  BSSY.RECONVERGENT B0, `(.L_x_24) ;  /* 0x0000003000007945 */ /* 0x000fe80003800200 */
[----:B------:R-:W-:Y:S05]  /*18d0*/  @P4 BRA `(.L_x_25) ;  /* 0x0000000000044947 */ /* 0x000fea0003800000 */
[----:B------:R-:W-:Y:S05]  /*18e0*/  BPT.TRAP 0x1 ;  /* 0x000000040000795c */ /* 0x000fea0000300000 */
.L_x_25:
[----:B------:R-:W-:Y:S05]  /*18f0*/  BSYNC.RECONVERGENT B0 ;  /* 0x0000000000007941 */ /* 0x000fea0003800200 */
.L_x_24:
[----:B------:R-:W-:Y:S02]  /*1900*/  UIADD3 UR6, UPT, UPT, UR17, 0x1, URZ ;  /* 0x0000000111067890 */ /* 0x000fe4000fffe0ff */
[----:B------:R-:W-:Y:S02]  /*1910*/  ULEA UR32, UR17, UR4, 0xc ;  /* 0x0000000411207291 */ /* 0x000fe4000f8e60ff */
[----:B------:R-:W-:Y:S02]  /*1920*/  UISETP.NE.AND UP0, UPT, UR6, 0xe, UPT ;  /* 0x0000000e0600788c */ /* 0x000fe4000bf05270 */
[----:B------:R-:W-:Y:S02]  /*1930*/  UIADD3 UR26, UP1, UPT, UR22, 0x80, URZ ;  /* 0x00000080161a7890 */ /* 0x000fe4000ff3e0ff */
[----:B------:R-:W-:Y:S02]  /*1940*/  USEL UR9, URZ, 0x1, UP0 ;  /* 0x00000001ff097887 */ /* 0x000fe40008000000 */
[----:B------:R-:W-:-:S02]  /*1950*/  USEL UR6, UR6, URZ, UP0 ;  /* 0x000000ff06067287 */ /* 0x000fc40008000000 */
[----:B------:R-:W-:Y:S02]  /*1960*/  UIADD3 UR20, UP0, UPT, UR22, 0x180, URZ ;  /* 0x0000018016147890 */ /* 0x000fe4000ff1e0ff */
[----:B------:R-:W-:Y:S01]  /*1970*/  ULEA UR8, UR6, UR4, 0x3 ;  /* 0x0000000406087291 */ /* 0x000fe2000f8e18ff */
[----:B------:R-:W-:Y:S01]  /*1980*/  LOP3.LUT R15, R15, UR9, RZ, 0x3c, !PT ;  /* 0x000000090f0f7c12 */ /* 0x000fe2000f8e3cff */
[----:B------:R-:W-:Y:S02]  /*1990*/  USHF.L.U32 UR34, UR16, 0x5, URZ ;  /* 0x0000000510227899 */ /* 0x000fe400080006ff */
[----:B------:R-:W-:Y:S01]  /*19a0*/  UIADD3.X UR27, UPT, UPT, URZ, UR23, URZ, UP1, !UPT ;  /* 0x00000017ff1b7290 */ /* 0x000fe20008ffe4ff */
[----:B-1----:R-:W-:Y:S01]  /*19b0*/  SHF.L.U32 R2, R15, 0x1f, RZ ;  /* 0x0000001f0f027819 */ /* 0x002fe200000006ff */
[----:B------:R-:W-:Y:S02]  /*19c0*/  UIADD3 UR32, UPT, UPT, UR32, 0xc400, URZ ;  /* 0x0000c40020207890 */ /* 0x000fe4000fffe0ff */
[----:B------:R-:W-:Y:S01]  /*19d0*/  UIADD3.X UR21, UPT, UPT, URZ, UR23, URZ, UP0, !UPT ;  /* 0x00000017ff157290 */ /* 0x000fe200087fe4ff */
[----:B------:R1:W1:Y:S01]  /*19e0*/  SYNCS.PHASECHK.TRANS64.TRYWAIT P0, [UR8+0x70], R2 ;  /* 0x00007002ff0075a7 */ /* 0x0002620008001108 */
[----:B------:R-:W-:Y:S01]  /*19f0*/  ULEA UR8, UR17, UR4, 0xd ;  /* 0x0000000411087291 */ /* 0x000fe2000f8e68ff */
[----:B------:R-:W-:Y:S01]  /*1a00*/  UMOV UR18, 0x0 ;  /* 0x0000000000127882 */ /* 0x000fe20000000000 */
[----:B------:R-:W-:-:S02]  /*1a10*/  UMOV UR19, 0x10000000 ;  /* 0x1000000000137882 */ /* 0x000fc40000000000 */
[----:B------:R-:W-:Y:S01]  /*1a20*/  UIADD3 UR8, UPT, UPT, UR8, 0x1a400, URZ ;  /* 0x0001a40008087890 */ /* 0x000fe2000fffe0ff */
[----:B------:R1:W-:Y:S01]  /*1a30*/  UTMALDG.3D [UR32], [UR26], desc[UR18] ;  /* 0x000012201a0075b4 */ /* 0x0003e20008011000 */
[----:B------:R-:W-:Y:S01]  /*1a40*/  UMOV UR12, UR36 ;  /* 0x00000024000c7c82 */ /* 0x000fe20008000000 */
[----:B------:R-:W-:Y:S01]  /*1a50*/  UMOV UR9, UR33 ;  /* 0x0000002100097c82 */ /* 0x000fe20008000000 */
[----:B------:R-:W-:Y:S01]  /*1a60*/  UMOV UR10, UR34 ;  /* 0x00000022000a7c82 */ /* 0x000fe20008000000 */
[----:B------:R-:W-:Y:S01]  /*1a70*/  UIADD3 UR16, UPT, UPT, UR16, 0x1, URZ ;  /* 0x0000000110107890 */ /* 0x000fe2000fffe0ff */
[----:B------:R-:W-:Y:S01]  /*1a80*/  UMOV UR24, UR5 ;  /* 0x0000000500187c82 */ /* 0x000fe20008000000 */
[----:B------:R-:W-:Y:S02]  /*1a90*/  UMOV UR17, UR6 ;  /* 0x0000000600117c82 */ /* 0x000fe40008000000 */
[----:B------:R1:W-:Y:S01]  /*1aa0*/  UTMALDG.3D [UR8], [UR20], desc[UR18] ;  /* 0x00001208140075b4 */ /* 0x0003e20008011000 */
[----:B------:R-:W-:-:S09]  /*1ab0*/  UISETP.NE.AND UP0, UPT, UR16, UR5, UPT ;  /* 0x000000051000728c */ /* 0x000fd2000bf05270 */
[----:B------:R-:W-:Y:S05]  /*1ac0*/  BRA.U UP0, `(.L_x_26) ;  /* 0xfffffffd00607547 */ /* 0x000fea000b83ffff */
.L_x_21:
[----:B-1----:R-:W-:Y:S01]  /*1ad0*/  ULEA UR8, UR6, UR4, 0x3 ;  /* 0x0000000406087291 */ /* 0x002fe2000f8e18ff */
[----:B------:R-:W-:Y:S01]  /*1ae0*/  SHF.L.U32 R2, R15, 0x1f, RZ ;  /* 0x0000001f0f027819 */ /* 0x000fe200000006ff */
[----:B------:R-:W-:Y:S01]  /*1af0*/  @!P1 SYNCS.ARRIVE.TRANS64.A1T0 RZ, [UR4+0x128], RZ ;  /* 0x000128ffffff99a7 */ /* 0x000fe20008100004 */
[----:B------:R-:W-:-:S06]  /*1b00*/  UISETP.GT.AND UP0, UPT, UR15, UR14, UPT ;  /* 0x0000000e0f00728c */ /* 0x000fcc000bf04270 */
[----:B--2---:R1:W2:Y:S03]  /*1b10*/  SYNCS.PHASECHK.TRANS64.TRYWAIT P0, [UR8+0x70], R2 ;  /* 0x00007002ff0075a7 */ /* 0x0042a60008001108 */
[----:B------:R-:W-:Y:S05]  /*1b20*/  BRA.U !UP0, `(.L_x_27) ;  /* 0x0000000108ac7547 */ /* 0x000fea000b800000 */
[----:B------:R-:W-:Y:S01]  /*1b30*/  UIADD3 UR21, UPT, UPT, UR7, UR24, URZ ;  /* 0x0000001807157290 */ /* 0x000fe2000fffe0ff */
[----:B------:R-:W-:-:S11]  /*1b40*/  UMOV UR25, UR6 ;  /* 0x0000000600197c82 */ /* 0x000fd60008000000 */
.L_x_32:
[----:B-1----:R-:W-:Y:S01]  /*1b50*/  ULEA UR17, UR25, UR4, 0x3 ;  /* 0x0000000419117291 */ /* 0x002fe2000f8e18ff */
[----:B--2---:R-:W-:Y:S01]  /*1b60*/  @!P5 MOV R3, 0x3000 ;  /* 0x000030000003d802 */ /* 0x004fe20000000f00 */
[----:B--2---:R-:W-:Y:S10]  /*1b70*/  @P0 BRA `(.L_x_28) ;  /* 0x00000000000c0947 */ /* 0x004ff40003800000 */
[----:B------:R-:W-:-:S04]  /*1b80*/  SHF.L.U32 R5, R15, 0x1f, RZ ;  /* 0x0000001f0f057819 */ /* 0x000fc800000006ff */
[----:B------:R-:W2:Y:S02]  /*1b90*/  SYNCS.PHASECHK.TRANS64.TRYWAIT P0, [UR17+0x70], R5 ;  /* 0x00007005ff0075a7 */ /* 0x000ea40008001111 */
[----:B--2---:R-:W-:Y:S05]  /*1ba0*/  @!P0 BRA `(.L_x_29) ;  /* 0x0000009800a48947 */ /* 0x004fea0003800000 */
.L_x_28:
[----:B------:R2:W-:Y:S01]  /*1bb0*/  @!P5 SYNCS.ARRIVE.TRANS64 RZ, [UR17], R3 ;  /* 0x00000003ffffd9a7 */ /* 0x0005e20008000011 */
[----:B------:R-:W-:Y:S04]  /*1bc0*/  BSSY.RECONVERGENT B0, `(.L_x_30) ;  /* 0x0000003000007945 */ /* 0x000fe80003800200 */
[----:B------:R-:W-:Y:S05]  /*1bd0*/  @P4 BRA `(.L_x_31) ;  /* 0x0000000000044947 */ /* 0x000fea0003800000 */
[----:B------:R-:W-:Y:S05]  /*1be0*/  BPT.TRAP 0x1 ;  /* 0x000000040000795c */ /* 0x000fea0000300000 */
.L_x_31:
[----:B------:R-:W-:Y:S05]  /*1bf0*/  BSYNC.RECONVERGENT B0 ;  /* 0x0000000000007941 */ /* 0x000fea0003800200 */
.L_x_30:
        /* <DEDUP_REMOVED lines=10> */
[----:B------:R-:W-:Y:S01]  /*1ca0*/  UIADD3 UR16, UPT, UPT, UR16, 0xc400, URZ ;  /* 0x0000c40010107890 */ /* 0x000fe2000fffe0ff */
[----:B-1----:R-:W-:Y:S01]  /*1cb0*/  SHF.L.U32 R2, R15, 0x1f, RZ ;  /* 0x0000001f0f027819 */ /* 0x002fe200000006ff */
[----:B------:R-:W-:Y:S02]  /*1cc0*/  UIADD3.X UR31, UPT, UPT, URZ, UR23, URZ, UP1, !UPT ;  /* 0x00000017ff1f7290 */ /* 0x000fe40008ffe4ff */
[----:B------:R-:W-:Y:S01]  /*1cd0*/  UIADD3.X UR29, UPT, UPT, URZ, UR23, URZ, UP0, !UPT ;  /* 0x00000017ff1d7290 */ /* 0x000fe200087fe4ff */
[----:B------:R1:W1:Y:S01]  /*1ce0*/  SYNCS.PHASECHK.TRANS64.TRYWAIT P0, [UR8+0x70], R2 ;  /* 0x00007002ff0075a7 */ /* 0x0002620008001108 */
[----:B------:R-:W-:Y:S01]  /*1cf0*/  ULEA UR8, UR25, UR4, 0xd ;  /* 0x0000000419087291 */ /* 0x000fe2000f8e68ff */
[----:B------:R-:W-:Y:S01]  /*1d00*/  UMOV UR26, 0x0 ;  /* 0x00000000001a7882 */ /* 0x000fe20000000000 */
[----:B------:R-:W-:-:S02]  /*1d10*/  UMOV UR27, 0x10000000 ;  /* 0x10000000001b7882 */ /* 0x000fc40000000000 */
[----:B------:R-:W-:Y:S01]  /*1d20*/  UIADD3 UR8, UPT, UPT, UR8, 0x1a400, URZ ;  /* 0x0001a40008087890 */ /* 0x000fe2000fffe0ff */
[----:B------:R-:W-:Y:S01]  /*1d30*/  UMOV UR19, UR35 ;  /* 0x0000002300137c82 */ /* 0x000fe20008000000 */
[----:B------:R-:W-:Y:S01]  /*1d40*/  UMOV UR20, UR36 ;  /* 0x0000002400147c82 */ /* 0x000fe20008000000 */
[----:B------:R-:W-:Y:S01]  /*1d50*/  UMOV UR12, UR36 ;  /* 0x00000024000c7c82 */ /* 0x000fe20008000000 */
[----:B------:R-:W-:Y:S01]  /*1d60*/  UMOV UR9, UR17 ;  /* 0x0000001100097c82 */ /* 0x000fe20008000000 */
[----:B------:R-:W-:Y:S01]  /*1d70*/  UMOV UR10, UR18 ;  /* 0x00000012000a7c82 */ /* 0x000fe20008000000 */
[----:B------:R1:W-:Y:S01]  /*1d80*/  UTMALDG.3D [UR16], [UR30], desc[UR26] ;  /* 0x00001a101e0075b4 */ /* 0x0003e20008011000 */
[----:B------:R-:W-:Y:S01]  /*1d90*/  UIADD3 UR24, UPT, UPT, UR24, 0x1, URZ ;  /* 0x0000000118187890 */ /* 0x000fe2000fffe0ff */
[----:B------:R-:W-:-:S03]  /*1da0*/  UMOV UR25, UR6 ;  /* 0x0000000600197c82 */ /* 0x000fc60008000000 */
[----:B------:R-:W-:Y:S01]  /*1db0*/  UISETP.NE.AND UP0, UPT, UR24, UR21, UPT ;  /* 0x000000151800728c */ /* 0x000fe2000bf05270 */
[----:B------:R1:W-:Y:S08]  /*1dc0*/  UTMALDG.3D [UR8], [UR28], desc[UR26] ;  /* 0x00001a081c0075b4 */ /* 0x0003f00008011000 */
[----:B------:R-:W-:Y:S05]  /*1dd0*/  BRA.U UP0, `(.L_x_32) ;  /* 0xfffffffd005c7547 */ /* 0x000fea000b83ffff */
.L_x_27:
[C---:B-1----:R-:W-:Y:S01]  /*1de0*/  LEA R2, R14.reuse, UR4, 0x3 ;  /* 0x000000040e027c11 */ /* 0x042fe2000f8e18ff */
[----:B------:R-:W-:Y:S01]  /*1df0*/  NOP ;  /* 0x0000000000007918 */ /* 0x000fe20000000000 */
[----:B--2---:R-:W-:Y:S02]  /*1e00*/  SHF.L.U32 R3, R13, 0x1f, RZ ;  /* 0x0000001f0d037819 */ /* 0x004fe400000006ff */
[----:B------:R-:W-:Y:S02]  /*1e10*/  LEA R4, R14, UR4, 0x4 ;  /* 0x000000040e047c11 */ /* 0x000fe4000f8e20ff */
[----:B------:R-:W1:Y:S02]  /*1e20*/  SYNCS.PHASECHK.TRANS64.TRYWAIT P0, [R2+URZ+0x130], R3 ;  /* 0x00013003020075a7 */ /* 0x000e6400080011ff */
[----:B-1----:R-:W-:Y:S05]  /*1e30*/  @!P0 BRA `(.L_x_33) ;  /* 0x0000009800188947 */ /* 0x002fea0003800000 */
.L_x_140:
[----:B------:R-:W2:Y:S01]  /*1e40*/  LDS.128 R4, [R4+0x1a0] ;  /* 0x0001a00004047984 */ /* 0x000ea20000000c00 */
[----:B---3--:R-:W-:Y:S01]  /*1e50*/  ISETP.GE.AND P0, PT, R72, 0x1, PT ;  /* 0x000000014800780c */ /* 0x008fe20003f06270 */
[----:B-1----:R-:W-:Y:S01]  /*1e60*/  VIADD R2, R2, 0x140 ;  /* 0x0000014002027836 */ /* 0x002fe20000000000 */
[----:B------:R-:W-:Y:S01]  /*1e70*/  @!PT LDS RZ, [RZ] ;  /* 0x00000000fffff984 */ /* 0x000fe20000000800 */
[----:B------:R-:W-:Y:S01]  /*1e80*/  @!PT LDS RZ, [RZ] ;  /* 0x00000000fffff984 */ /* 0x000fe20000000800 */
[----:B------:R-:W-:Y:S01]  /*1e90*/  @!PT LDS RZ, [RZ] ;  /* 0x00000000fffff984 */ /* 0x000fe20000000800 */
[----:B------:R-:W-:Y:S01]  /*1ea0*/  @!PT LDS RZ, [RZ] ;  /* 0x00000000fffff984 */ /* 0x000fe20000000800 */
[----:B------:R1:W-:Y:S06]  /*1eb0*/  MEMBAR.ALL.CTA ;  /* 0x0000000000007992 */ /* 0x0003ec0000008000 */
[----:B-1----:R-:W1:Y:S01]  /*1ec0*/  FENCE.VIEW.ASYNC.S ;  /* 0x00000000000073c6 */ /* 0x002e620000000000 */
[----:B------:R-:W-:-:S04]  /*1ed0*/  PRMT R2, RZ, 0x654, R2 ;  /* 0x00000654ff027816 */ /* 0x000fc80000000002 */
[----:B-1----:R1:W-:Y:S01]  /*1ee0*/  SYNCS.ARRIVE.TRANS64.RED.A1T0 RZ, [R2+URZ], RZ ;  /* 0x000000ff02ff79a7 */ /* 0x0023e200081004ff */
[----:B--2---:R-:W-:-:S13]  /*1ef0*/  LOP3.LUT P2, RZ, R6, 0x1, RZ, 0xc0, !PT ;  /* 0x0000000106ff7812 */ /* 0x004fda000784c0ff */
[----:B------:R-:W-:Y:S01]  /*1f00*/  @P2 SHF.R.U32.HI R3, RZ, 0x10, R5 ;  /* 0x00000010ff032819 */ /* 0x000fe20000011605 */
[----:B------:R-:W-:Y:S01]  /*1f10*/  VOTEU.ANY UP0, P2 ;  /* 0x0000000000ff7886 */ /* 0x000fe20001000100 */
[----:B------:R-:W-:Y:S02]  /*1f20*/  @P2 MOV R11, R4 ;  /* 0x00000004000b2202 */ /* 0x000fe40000000f00 */
[----:B------:R-:W-:Y:S02]  /*1f30*/  @P2 R2UR.BROADCAST UR8, R3 ;  /* 0x00000000030822ca */ /* 0x000fe400008e0000 */
[----:B------:R-:W-:-:S11]  /*1f40*/  @P2 LOP3.LUT R8, R5, 0xffff, RZ, 0xc0, !PT ;  /* 0x0000ffff05082812 */ /* 0x000fd600078ec0ff */
[----:B------:R-:W-:Y:S01]  /*1f50*/  @UP0 UMOV UR36, UR8 ;  /* 0x0000000800240c82 */ /* 0x000fe20008000000 */
[----:B-1----:R-:W-:Y:S05]  /*1f60*/  @!P0 BRA `(.L_x_34) ;  /* 0x0000000000b88947 */ /* 0x002fea0003800000 */
[----:B------:R-:W4:Y:S01]  /*1f70*/  LDC.64 R4, c[0x0][0xb18] ;  /* 0x0002c600ff047b82 */ /* 0x000f220000000a00 */
[----:B------:R-:W-:-:S07]  /*1f80*/  ISETP.NE.AND P3, PT, R72, 0x1, PT ;  /* 0x000000014800780c */ /* 0x000fce0003f65270 */
[----:B------:R-:W1:Y:S08]  /*1f90*/  LDC.64 R6, c[0x0][0xb10] ;  /* 0x0002c400ff067b82 */ /* 0x000e700000000a00 */
[----:B------:R-:W2:Y:S08]  /*1fa0*/  LDC R16, c[0x0][0xb20] ;  /* 0x0002c800ff107b82 */ /* 0x000eb00000000800 */
[----:B------:R-:W3:Y:S01]  /*1fb0*/  LDC R18, c[0x0][0xb0c] ;  /* 0x0002c300ff127b82 */ /* 0x000ee20000000800 */
[----:B----4-:R-:W-:Y:S01]  /*1fc0*/  IMAD.HI.U32 R17, R0, R5, RZ ;  /* 0x0000000500117227 */ /* 0x010fe200078e00ff */
[----:B------:R-:W-:-:S03]  /*1fd0*/  ISETP.NE.AND P0, PT, R4, 0x1, PT ;  /* 0x000000010400780c */ /* 0x000fc60003f05270 */
[----:B------:R-:W-:-:S03]  /*1fe0*/  IMAD.HI.U32 R5, R8, R5, RZ ;  /* 0x0000000508057227 */ /* 0x000fc600078e00ff */
[----:B------:R-:W4:Y:S01]  /*1ff0*/  LDC.64 R2, c[0x0][0xb28] ;  /* 0x0002ca00ff027b82 */ /* 0x000f220000000a00 */
[----:B-1----:R-:W-:-:S04]  /*2000*/  IMAD.HI.U32 R20, R9, R6, RZ ;  /* 0x0000000609147227 */ /* 0x002fc800078e00ff */
[----:B------:R-:W-:Y:S01]  /*2010*/  IMAD.HI.U32 R22, R11, R6, RZ ;  /* 0x000000060b167227 */ /* 0x000fe200078e00ff */
[----:B------:R-:W-:Y:S02]  /*2020*/  SHF.R.U32.HI R20, RZ, R7, R20 ;  /* 0x00000007ff147219 */ /* 0x000fe40000011614 */
[-C--:B--2---:R-:W-:Y:S02]  /*2030*/  SHF.R.U32.HI R17, RZ, R16.reuse, R17 ;  /* 0x00000010ff117219 */ /* 0x084fe40000011611 */
[----:B------:R-:W-:Y:S02]  /*2040*/  SHF.R.U32.HI R5, RZ, R16, R5 ;  /* 0x00000010ff057219 */ /* 0x000fe40000011605 */
[----:B------:R-:W-:Y:S02]  /*2050*/  SEL R17, R0, R17, !P0 ;  /* 0x0000001100117207 */ /* 0x000fe40004000000 */
[----:B------:R-:W-:Y:S02]  /*2060*/  SHF.R.U32.HI R22, RZ, R7, R22 ;  /* 0x00000007ff167219 */ /* 0x000fe40000011616 */
[----:B---3--:R-:W-:-:S02]  /*2070*/  ISETP.NE.AND P1, PT, R18, 0x1, PT ;  /* 0x000000011200780c */ /* 0x008fc40003f25270 */
[----:B------:R-:W-:Y:S02]  /*2080*/  SEL R5, R8, R5, !P0 ;  /* 0x0000000508057207 */ /* 0x000fe40004000000 */
[----:B------:R-:W-:Y:S02]  /*2090*/  SEL R19, R9, R20, !P1 ;  /* 0x0000001409137207 */ /* 0x000fe40004800000 */
[----:B------:R-:W-:Y:S01]  /*20a0*/  SEL R7, R11, R22, !P1 ;  /* 0x000000160b077207 */ /* 0x000fe20004800000 */
[----:B----4-:R-:W-:-:S04]  /*20b0*/  IMAD.HI.U32 R20, R17, R2, RZ ;  /* 0x0000000211147227 */ /* 0x010fc800078e00ff */
[----:B------:R-:W-:Y:S01]  /*20c0*/  IMAD.HI.U32 R6, R19, R2, RZ ;  /* 0x0000000213067227 */ /* 0x000fe200078e00ff */
[----:B------:R-:W-:-:S04]  /*20d0*/  @P3 SHF.R.U32.HI R17, RZ, R3, R20 ;  /* 0x00000003ff113219 */ /* 0x000fc80000011614 */
[----:B------:R-:W-:Y:S01]  /*20e0*/  @P3 SHF.R.U32.HI R19, RZ, R3, R6 ;  /* 0x00000003ff133219 */ /* 0x000fe20000011606 */
[----:B------:R-:W-:-:S04]  /*20f0*/  IMAD R17, R72, R17, RZ ;  /* 0x0000001148117224 */ /* 0x000fc800078e02ff */
[----:B------:R-:W-:Y:S01]  /*2100*/  IMAD R6, R72, R19, RZ ;  /* 0x0000001348067224 */ /* 0x000fe200078e02ff */
[C---:B------:R-:W-:Y:S02]  /*2110*/  ISETP.GE.AND P0, PT, R5.reuse, R17, PT ;  /* 0x000000110500720c */ /* 0x040fe40003f06270 */
[----:B------:R-:W-:Y:S02]  /*2120*/  IADD3 R17, PT, PT, -R5, RZ, RZ ;  /* 0x000000ff05117210 */ /* 0x000fe40007ffe1ff */
[----:B------:R-:W-:Y:S01]  /*2130*/  ISETP.GE.OR P0, PT, R7, R6, P0 ;  /* 0x000000060700720c */ /* 0x000fe20000706670 */
[----:B------:R-:W-:-:S04]  /*2140*/  IMAD.HI.U32 R6, R5, R2, RZ ;  /* 0x0000000205067227 */ /* 0x000fc800078e00ff */
[----:B------:R-:W-:Y:S01]  /*2150*/  IMAD R8, R4, R17, R8 ;  /* 0x0000001104087224 */ /* 0x000fe200078e0208 */
[----:B------:R-:W-:-:S04]  /*2160*/  SHF.R.U32.HI R6, RZ, R3, R6 ;  /* 0x00000003ff067219 */ /* 0x000fc80000011606 */
[----:B------:R-:W-:-:S03]  /*2170*/  SEL R6, R5, R6, !P3 ;  /* 0x0000000605067207 */ /* 0x000fc60005800000 */
[----:B------:R-:W-:-:S04]  /*2180*/  @!P0 IMAD.HI.U32 R16, R7, R2, RZ ;  /* 0x0000000207108227 */ /* 0x000fc800078e00ff */
[----:B------:R-:W-:Y:S01]  /*2190*/  IMAD.MOV R2, RZ, RZ, -R6 ;  /* 0x000000ffff027224 */ /* 0x000fe200078e0a06 */
[----:B------:R-:W-:-:S03]  /*21a0*/  @!P0 SHF.R.U32.HI R16, RZ, R3, R16 ;  /* 0x00000003ff108219 */ /* 0x000fc60000011610 */
[----:B------:R-:W-:Y:S01]  /*21b0*/  IMAD R2, R72, R2, R5 ;  /* 0x0000000248027224 */ /* 0x000fe200078e0205 */
        /* <DEDUP_REMOVED lines=9> */
.L_x_34:
[----:B------:R-:W1:Y:S02]  /*2250*/  LDCU UR8, c[0x0][0xb30] ;  /* 0x00016600ff0877ac */ /* 0x000e640008000800 */
[----:B-1----:R-:W-:-:S09]  /*2260*/  UISETP.NE.AND UP0, UPT, UR8, 0x1, UPT ;  /* 0x000000010800788c */ /* 0x002fd2000bf05270 */
[----:B------:R-:W-:Y:S05]  /*2270*/  BRA.U UP0, `(.L_x_35) ;  /* 0x0000000100407547 */ /* 0x000fea000b800000 */
[----:B------:R-:W1:Y:S08]  /*2280*/  LDC.64 R4, c[0x0][0xb10] ;  /* 0x0002c400ff047b82 */ /* 0x000e700000000a00 */
[----:B------:R-:W2:Y:S08]  /*2290*/  LDC.64 R2, c[0x0][0xb18] ;  /* 0x0002c600ff027b82 */ /* 0x000eb00000000a00 */
[----:B------:R-:W3:Y:S08]  /*22a0*/  LDC R6, c[0x0][0xb20] ;  /* 0x0002c800ff067b82 */ /* 0x000ef00000000800 */
[----:B------:R-:W4:Y:S01]  /*22b0*/  LDC R16, c[0x0][0xb0c] ;  /* 0x0002c300ff107b82 */ /* 0x000f220000000800 */
[----:B-1----:R-:W-:-:S05]  /*22c0*/  IMAD.HI.U32 R4, R11, R4, RZ ;  /* 0x000000040b047227 */ /* 0x002fca00078e00ff */
[----:B------:R-:W-:Y:S01]  /*22d0*/  SHF.R.U32.HI R4, RZ, R5, R4 ;  /* 0x00000005ff047219 */ /* 0x000fe20000011604 */
[----:B--2---:R-:W-:Y:S01]  /*22e0*/  IMAD.HI.U32 R3, R8, R3, RZ ;  /* 0x0000000308037227 */ /* 0x004fe200078e00ff */
[----:B------:R-:W-:-:S04]  /*22f0*/  ISETP.NE.AND P0, PT, R2, 0x1, PT ;  /* 0x000000010200780c */ /* 0x000fc80003f05270 */
[----:B---3--:R-:W-:-:S04]  /*2300*/  SHF.R.U32.HI R3, RZ, R6, R3 ;  /* 0x00000006ff037219 */ /* 0x008fc80000011603 */
[----:B------:R-:W-:Y:S02]  /*2310*/  SEL R3, R8, R3, !P0 ;  /* 0x0000000308037207 */ /* 0x000fe40004000000 */
[----:B----4-:R-:W-:-:S04]  /*2320*/  ISETP.NE.AND P1, PT, R16, 0x1, PT ;  /* 0x000000011000780c */ /* 0x010fc80003f25270 */
[----:B------:R-:W-:-:S05]  /*2330*/  SEL R4, R11, R4, !P1 ;  /* 0x000000040b047207 */ /* 0x000fca0004800000 */
[----:B------:R-:W-:Y:S02]  /*2340*/  IMAD.IADD R5, R3, 0x1, -R4 ;  /* 0x0000000103057824 */ /* 0x000fe400078e0a04 */
[----:B------:R-:W-:Y:S02]  /*2350*/  IMAD.IADD R3, R4, 0x1, -R3 ;  /* 0x0000000104037824 */ /* 0x000fe400078e0a03 */
[----:B------:R-:W-:Y:S02]  /*2360*/  IMAD R11, R5, R16, R11 ;  /* 0x00000010050b7224 */ /* 0x000fe400078e020b */
[----:B------:R-:W-:-:S07]  /*2370*/  IMAD R8, R3, R2, R8 ;  /* 0x0000000203087224 */ /* 0x000fce00078e0208 */
.L_x_35:
[----:B------:R-:W-:Y:S01]  /*2380*/  VIADD R14, R14, 0x1 ;  /* 0x000000010e0e7836 */ /* 0x000fe20000000000 */
[----:B------:R-:W-:Y:S01]  /*2390*/  PLOP3.LUT P1, PT, PT, PT, PT, 0x80, 0x8 ;  /* 0x000000000008781c */ /* 0x000fe20003f2f070 */
[----:B------:R-:W-:Y:S02]  /*23a0*/  IMAD.IADD R21, R11, 0x1, R170 ;  /* 0x000000010b157824 */ /* 0x000fe400078e02aa */
[----:B------:R-:W-:Y:S01]  /*23b0*/  IMAD.IADD R20, R8, 0x1, R147 ;  /* 0x0000000108147824 */ /* 0x000fe200078e0293 */
[----:B------:R-:W-:-:S04]  /*23c0*/  ISETP.NE.AND P0, PT, R14, 0x2, PT ;  /* 0x000000020e00780c */ /* 0x000fc80003f05270 */
[----:B------:R-:W-:Y:S02]  /*23d0*/  SEL R2, RZ, 0x1, P0 ;  /* 0x00000001ff027807 */ /* 0x000fe40000000000 */
[----:B------:R-:W-:Y:S02]  /*23e0*/  SEL R14, R14, RZ, P0 ;  /* 0x000000ff0e0e7207 */ /* 0x000fe40000000000 */
[----:B------:R-:W-:Y:S01]  /*23f0*/  LOP3.LUT R13, R13, R2, RZ, 0x3c, !PT ;  /* 0x000000020d0d7212 */ /* 0x000fe200078e3cff */
[----:B------:R-:W-:Y:S06]  /*2400*/  @P2 BRA `(.L_x_36) ;  /* 0xfffffff000982947 */ /* 0x000fec000383ffff */
[----:B------:R-:W-:Y:S01]  /*2410*/  UIADD3 UR4, UPT, UPT, UR4, 0x70, URZ ;  /* 0x0000007004047890 */ /* 0x000fe2000fffe0ff */
[----:B------:R-:W-:-:S03]  /*2420*/  SHF.L.U32 R3, R15, 0x1f, RZ ;  /* 0x0000001f0f037819 */ /* 0x000fc600000006ff */
[----:B------:R-:W-:-:S09]  /*2430*/  ULEA UR5, UR6, UR4, 0x3 ;  /* 0x0000000406057291 */ /* 0x000fd2000f8e18ff */
[----:B------:R-:W1:Y:S02]  /*2440*/  SYNCS.PHASECHK.TRANS64.TRYWAIT P0, [UR5], R3 ;  /* 0x00000003ff0075a7 */ /* 0x000e640008001105 */
[----:B-1----:R-:W-:Y:S05]  /*2450*/  @!P0 BRA `(.L_x_37) ;  /* 0x0000009000a48947 */ /* 0x002fea0003800000 */
.L_x_142:
[----:B------:R-:W-:-:S04]  /*2460*/  UIADD3 UR6, UPT, UPT, UR6, 0x1, URZ ;  /* 0x0000000106067890 */ /* 0x000fc8000fffe0ff */
[----:B------:R-:W-:-:S04]  /*2470*/  UISETP.NE.AND UP0, UPT, UR6, 0xe, UPT ;  /* 0x0000000e0600788c */ /* 0x000fc8000bf05270 */
[----:B------:R-:W-:Y:S02]  /*2480*/  USEL UR7, URZ, 0x1, UP0 ;  /* 0x00000001ff077887 */ /* 0x000fe40008000000 */
[----:B------:R-:W-:-:S04]  /*2490*/  USEL UR6, UR6, URZ, UP0 ;  /* 0x000000ff06067287 */ /* 0x000fc80008000000 */
[----:B------:R-:W-:Y:S01]  /*24a0*/  ULEA UR5, UR6, UR4, 0x3 ;  /* 0x0000000406057291 */ /* 0x000fe2000f8e18ff */
[----:B------:R-:W-:-:S04]  /*24b0*/  LOP3.LUT R2, R15, UR7, RZ, 0x3c, !PT ;  /* 0x000000070f027c12 */ /* 0x000fc8000f8e3cff */
[----:B-1----:R-:W-:-:S04]  /*24c0*/  SHF.L.U32 R3, R2, 0x1f, RZ ;  /* 0x0000001f02037819 */ /* 0x002fc800000006ff */
[----:B------:R-:W1:Y:S02]  /*24d0*/  SYNCS.PHASECHK.TRANS64.TRYWAIT P0, [UR5], R3 ;  /* 0x00000003ff0075a7 */ /* 0x000e640008001105 */
[----:B-1----:R-:W-:Y:S05]  /*24e0*/  @!P0 BRA `(.L_x_38) ;  /* 0x0000009000988947 */ /* 0x002fea0003800000 */
.L_x_144:
        /* <DEDUP_REMOVED lines=9> */
.L_x_146:
        /* <DEDUP_REMOVED lines=9> */
.L_x_148:
        /* <DEDUP_REMOVED lines=9> */
.L_x_150:
        /* <DEDUP_REMOVED lines=9> */
.L_x_152:
        /* <DEDUP_REMOVED lines=9> */
.L_x_154:
        /* <DEDUP_REMOVED lines=9> */
.L_x_156:
        /* <DEDUP_REMOVED lines=9> */
.L_x_158:
        /* <DEDUP_REMOVED lines=9> */
.L_x_160:
        /* <DEDUP_REMOVED lines=9> */
.L_x_162:
        /* <DEDUP_REMOVED lines=9> */
.L_x_164:
        /* <DEDUP_REMOVED lines=9> */
.L_x_166:
[----:B------:R-:W-:-:S04]  /*2b20*/  UIADD3 UR6, UPT, UPT, UR6, 0x1, URZ ;  /* 0x0000000106067890 */ /* 0x000fc8000fffe0ff */
[----:B------:R-:W-:-:S04]  /*2b30*/  UISETP.NE.AND UP0, UPT, UR6, 0xe, UPT ;  /* 0x0000000e0600788c */ /* 0x000fc8000bf05270 */
[----:B------:R-:W-:Y:S02]  /*2b40*/  USEL UR5, URZ, 0x1, UP0 ;  /* 0x00000001ff057887 */ /* 0x000fe40008000000 */
[----:B------:R-:W-:-:S04]  /*2b50*/  USEL UR6, UR6, URZ, UP0 ;  /* 0x000000ff06067287 */ /* 0x000fc80008000000 */
[----:B------:R-:W-:Y:S01]  /*2b60*/  ULEA UR6, UR6, UR4, 0x3 ;  /* 0x0000000406067291 */ /* 0x000fe2000f8e18ff */
[----:B-1----:R-:W-:-:S04]  /*2b70*/  LOP3.LUT R3, R2, UR5, RZ, 0x3c, !PT ;  /* 0x0000000502037c12 */ /* 0x002fc8000f8e3cff */
[----:B------:R-:W-:Y:S01]  /*2b80*/  SHF.L.U32 R3, R3, 0x1f, RZ ;  /* 0x0000001f03037819 */ /* 0x000fe200000006ff */
[----:B----4-:R-:W-:-:S07]  /*2b90*/  IMAD.U32 R0, RZ, RZ, UR6 ;  /* 0x00000006ff007e24 */ /* 0x010fce000f8e00ff */
.L_x_50:
[----:B-1----:R1:W2:Y:S02]  /*2ba0*/  SYNCS.PHASECHK.TRANS64.TRYWAIT P0, [R0+URZ], R3 ;  /* 0x00000003000075a7 */ /* 0x0022a400080011ff */
[----:B--2---:R-:W-:Y:S05]  /*2bb0*/  @!P0 NANOSLEEP.SYNCS 0x989680 ;  /* 0x009896800000895d */ /* 0x004fea0003900000 */
[----:B------:R-:W2:Y:S02]  /*2bc0*/  @!P0 SYNCS.PHASECHK.TRANS64 P0, [R0+URZ], R3 ;  /* 0x00000003000085a7 */ /* 0x000ea400080010ff */
[----:B--2---:R-:W-:Y:S05]  /*2bd0*/  @P0 EXIT ;  /* 0x000000000000094d */ /* 0x004fea0003800000 */
[----:B------:R-:W-:Y:S05]  /*2be0*/  BRA `(.L_x_50) ;  /* 0xfffffffc00ec7947 */ /* 0x000fea000383ffff */
.L_x_18:
[----:B------:R-:W-:-:S04]  /*2bf0*/  UISETP.NE.AND UP1, UPT, UR37, URZ, UPT ;  /* 0x000000ff2500728c */ /* 0x000fc8000bf25270 */
[----:B------:R-:W-:-:S09]  /*2c00*/  UISETP.NE.OR UP1, UPT, UR8, 0x1, UP1 ;  /* 0x000000010800788c */ /* 0x000fd20008f25670 */
[----:B------:R-:W-:Y:S05]  /*2c10*/  BRA.U UP1, `(.L_x_51) ;  /* 0x0000000501487547 */ /* 0x000fea000b800000 */
[----:B------:R-:W-:Y:S01]  /*2c20*/  ISETP.NE.AND P2, PT, R2, RZ, PT ;  /* 0x000000ff0200720c */ /* 0x000fe20003f45270 */
[----:B------:R-:W-:Y:S01]  /*2c30*/  IMAD.MOV.U32 R12, RZ, RZ, 0x1 ;  /* 0x00000001ff0c7424 */ /* 0x000fe200078e00ff */
[----:B------:R-:W-:Y:S02]  /*2c40*/  CS2R R10, SRZ ;  /* 0x00000000000a7805 */ /* 0x000fe4000001ff00 */
[----:B------:R-:W-:Y:S01]  /*2c50*/  CS2R R8, SRZ ;  /* 0x0000000000087805 */ /* 0x000fe2000001ff00 */
[----:B------:R-:W-:Y:S01]  /*2c60*/  UMOV UR4, 0x400 ;  /* 0x0000040000047882 */ /* 0x000fe20000000000 */
[----:B------:R-:W-:Y:S01]  /*2c70*/  UMOV UR6, URZ ;  /* 0x000000ff00067c82 */ /* 0x000fe20008000000 */
[----:B------:R-:W-:-:S12]  /*2c80*/  ULEA UR37, UR37, UR4, 0x18 ;  /* 0x0000000425257291 */ /* 0x000fd8000f8ec0ff */
.L_x_55:
[----:B------:R-:W-:Y:S02]  /*2c90*/  LEA R0, R8, UR37, 0x3 ;  /* 0x0000002508007c11 */ /* 0x000fe4000f8e18ff */
[----:B------:R-:W-:-:S03]  /*2ca0*/  SHF.L.U32 R5, R9, 0x1f, RZ ;  /* 0x0000001f09057819 */ /* 0x000fc600000006ff */
[----:B------:R-:W-:Y:S01]  /*2cb0*/  VIADD R4, R0, 0x180 ;  /* 0x0000018000047836 */ /* 0x000fe20000000000 */
[----:B------:R-:W1:Y:S02]  /*2cc0*/  SYNCS.PHASECHK.TRANS64.TRYWAIT P0, [R0+URZ+0x170], R5 ;  /* 0x00017005000075a7 */ /* 0x000e6400080011ff */
[----:B-1----:R-:W-:Y:S05]  /*2cd0*/  @!P0 BRA `(.L_x_52) ;  /* 0x0000008c00bc8947 */ /* 0x002fea0003800000 */
.L_x_167:
[----:B------:R-:W-:Y:S01]  /*2ce0*/  ULEA UR5, UR6, UR37, 0x3 ;  /* 0x0000002506057291 */ /* 0x000fe2000f8e18ff */
[----:B------:R-:W-:Y:S02]  /*2cf0*/  PRMT R4, RZ, 0x654, R4 ;  /* 0x00000654ff047816 */ /* 0x000fe40000000004 */
[----:B-1----:R-:W-:Y:S01]  /*2d00*/  SHF.L.U32 R5, R12, 0x1f, RZ ;  /* 0x0000001f0c057819 */ /* 0x002fe200000006ff */
[----:B------:R-:W-:Y:S01]  /*2d10*/  UIADD3 UR4, UPT, UPT, UR5, 0x130, URZ ;  /* 0x0000013005047890 */ /* 0x000fe2000fffe0ff */
[----:B------:R1:W-:Y:S05]  /*2d20*/  SYNCS.ARRIVE.TRANS64.RED.A1T0 RZ, [R4+URZ], RZ ;  /* 0x000000ff04ff79a7 */ /* 0x0003ea00081004ff */
[----:B------:R-:W-:Y:S01]  /*2d30*/  IMAD.U32 R7, RZ, RZ, UR4 ;  /* 0x00000004ff077e24 */ /* 0x000fe2000f8e00ff */
[----:B------:R-:W2:Y:S04]  /*2d40*/  SYNCS.PHASECHK.TRANS64.TRYWAIT P0, [UR5+0x140], R5 ;  /* 0x00014005ff0075a7 */ /* 0x000ea80008001105 */
[----:B------:R-:W-:Y:S01]  /*2d50*/  PRMT R6, R2, 0x654, R7 ;  /* 0x0000065402067816 */ /* 0x000fe20000000007 */
[----:B-1----:R-:W-:Y:S01]  /*2d60*/  @!P2 IMAD.MOV.U32 R4, RZ, RZ, 0x10 ;  /* 0x00000010ff04a424 */ /* 0x002fe200078e00ff */
[----:B--2---:R-:W-:Y:S06]  /*2d70*/  @!P0 BRA `(.L_x_53) ;  /* 0x0000008c00a88947 */ /* 0x004fec0003800000 */
.L_x_169:
[----:B------:R-:W-:Y:S01]  /*2d80*/  ULEA UR4, UR6, UR37, 0x4 ;  /* 0x0000002506047291 */ /* 0x000fe2000f8e20ff */
[----:B------:R-:W-:Y:S01]  /*2d90*/  SEL R3, R6, R3, !P2 ;  /* 0x0000000306037207 */ /* 0x000fe20005000000 */
[----:B------:R-:W-:Y:S01]  /*2da0*/  UIADD3 UR5, UPT, UPT, UR5, 0x130, URZ ;  /* 0x0000013005057890 */ /* 0x000fe2000fffe0ff */
[----:B-1----:R-:W-:Y:S01]  /*2db0*/  LEA R0, R11, UR37, 0x3 ;  /* 0x000000250b007c11 */ /* 0x002fe2000f8e18ff */
[----:B------:R-:W-:Y:S01]  /*2dc0*/  UIADD3 UR4, UPT, UPT, UR4, 0x1a0, URZ ;  /* 0x000001a004047890 */ /* 0x000fe2000fffe0ff */
[----:B------:R-:W-:Y:S01]  /*2dd0*/  SHF.L.U32 R5, R10, 0x1f, RZ ;  /* 0x0000001f0a057819 */ /* 0x000fe200000006ff */
[----:B------:R1:W-:Y:S01]  /*2de0*/  @!P2 SYNCS.ARRIVE.TRANS64.RED RZ, [R3+URZ], R4 ;  /* 0x0000000403ffa9a7 */ /* 0x0003e200080004ff */
[----:B------:R-:W-:Y:S01]  /*2df0*/  UIADD3 UR6, UPT, UPT, UR6, 0x1, URZ ;  /* 0x0000000106067890 */ /* 0x000fe2000fffe0ff */
[----:B------:R-:W-:-:S03]  /*2e00*/  VIADD R8, R8, 0x1 ;  /* 0x0000000108087836 */ /* 0x000fc60000000000 */
[----:B------:R-:W-:Y:S02]  /*2e10*/  UISETP.NE.AND UP0, UPT, UR6, 0x2, UPT ;  /* 0x000000020600788c */ /* 0x000fe4000bf05270 */
[----:B------:R-:W-:Y:S06]  /*2e20*/  UGETNEXTWORKID.BROADCAST [UR4], [UR5] ;  /* 0x00000000040073ca */ /* 0x000fec0008000100 */
[----:B------:R-:W-:Y:S01]  /*2e30*/  USEL UR4, URZ, 0x1, UP0 ;  /* 0x00000001ff047887 */ /* 0x000fe20008000000 */
[----:B------:R-:W-:Y:S01]  /*2e40*/  ISETP.NE.AND P0, PT, R8, 0x2, PT ;  /* 0x000000020800780c */ /* 0x000fe20003f05270 */
[----:B------:R-:W-:Y:S01]  /*2e50*/  USEL UR6, UR6, URZ, UP0 ;  /* 0x000000ff06067287 */ /* 0x000fe20008000000 */
[----:B------:R-:W2:Y:S03]  /*2e60*/  SYNCS.PHASECHK.TRANS64.TRYWAIT P1, [R0+URZ+0x130], R5 ;  /* 0x00013005000075a7 */ /* 0x000ea600080211ff */
[----:B------:R-:W-:Y:S01]  /*2e70*/  LOP3.LUT R12, R12, UR4, RZ, 0x3c, !PT ;  /* 0x000000040c0c7c12 */ /* 0x000fe2000f8e3cff */
[----:B-12---:R-:W-:Y:S07]  /*2e80*/  @!P1 BRA `(.L_x_54) ;  /* 0x0000008c007c9947 */ /* 0x006fee0003800000 */
.L_x_170:
[C---:B------:R-:W-:Y:S01]  /*2e90*/  LEA R4, R11.reuse, UR37, 0x4 ;  /* 0x000000250b047c11 */ /* 0x040fe2000f8e20ff */
[----:B-1----:R-:W-:Y:S01]  /*2ea0*/  VIADD R0, R0, 0x140 ;  /* 0x0000014000007836 */ /* 0x002fe20000000000 */
[----:B------:R-:W-:Y:S01]  /*2eb0*/  SEL R8, R8, RZ, P0 ;  /* 0x000000ff08087207 */ /* 0x000fe20000000000 */
[----:B------:R-:W-:-:S03]  /*2ec0*/  VIADD R11, R11, 0x1 ;  /* 0x000000010b0b7836 */ /* 0x000fc60000000000 */
[----:B------:R-:W1:Y:S01]  /*2ed0*/  LDS.128 R4, [R4+0x1a0] ;  /* 0x0001a00004047984 */ /* 0x000e620000000c00 */
[----:B------:R-:W-:Y:S02]  /*2ee0*/  PRMT R0, RZ, 0x654, R0 ;  /* 0x00000654ff007816 */ /* 0x000fe40000000000 */
[C---:B------:R-:W-:Y:S01]  /*2ef0*/  ISETP.NE.AND P1, PT, R11.reuse, 0x2, PT ;  /* 0x000000020b00780c */ /* 0x040fe20003f25270 */
[----:B------:R-:W-:Y:S01]  /*2f00*/  @!PT LDS RZ, [RZ] ;  /* 0x00000000fffff984 */ /* 0x000fe20000000800 */
[----:B------:R-:W-:Y:S01]  /*2f10*/  @!PT LDS RZ, [RZ] ;  /* 0x00000000fffff984 */ /* 0x000fe20000000800 */
[----:B------:R-:W-:Y:S01]  /*2f20*/  @!PT LDS RZ, [RZ] ;  /* 0x00000000fffff984 */ /* 0x000fe20000000800 */
[----:B------:R-:W-:Y:S01]  /*2f30*/  @!PT LDS RZ, [RZ] ;  /* 0x00000000fffff984 */ /* 0x000fe20000000800 */
[----:B------:R2:W-:Y:S06]  /*2f40*/  MEMBAR.ALL.CTA ;  /* 0x0000000000007992 */ /* 0x0005ec0000008000 */
[----:B--2---:R-:W2:Y:S01]  /*2f50*/  FENCE.VIEW.ASYNC.S ;  /* 0x00000000000073c6 */ /* 0x004ea20000000000 */
[----:B------:R-:W-:Y:S01]  /*2f60*/  SEL R11, R11, RZ, P1 ;  /* 0x000000ff0b0b7207 */ /* 0x000fe20000800000 */
[----:B--2---:R2:W-:Y:S01]  /*2f70*/  SYNCS.ARRIVE.TRANS64.RED.A1T0 RZ, [R0+URZ], RZ ;  /* 0x000000ff00ff79a7 */ /* 0x0045e200081004ff */
[----:B-1----:R-:W-:-:S02]  /*2f80*/  LOP3.LUT P3, RZ, R6, 0x1, RZ, 0xc0, !PT ;  /* 0x0000000106ff7812 */ /* 0x002fc4000786c0ff */
[----:B------:R-:W-:-:S04]  /*2f90*/  SEL R5, RZ, 0x1, P1 ;  /* 0x00000001ff057807 */ /* 0x000fc80000800000 */
[----:B------:R-:W-:Y:S02]  /*2fa0*/  LOP3.LUT R10, R10, R5, RZ, 0x3c, !PT ;  /* 0x000000050a0a7212 */ /* 0x000fe400078e3cff */
[----:B--2---:R-:W-:-:S04]  /*2fb0*/  SEL R0, RZ, 0x1, P0 ;  /* 0x00000001ff007807 */ /* 0x004fc80000000000 */
[----:B------:R-:W-:Y:S01]  /*2fc0*/  LOP3.LUT R9, R9, R0, RZ, 0x3c, !PT ;  /* 0x0000000009097212 */ /* 0x000fe200078e3cff */
[----:B------:R-:W-:Y:S06]  /*2fd0*/  @P3 BRA `(.L_x_55) ;  /* 0xfffffffc002c3947 */ /* 0x000fec000383ffff */
[----:B------:R-:W-:Y:S01]  /*2fe0*/  ULEA UR5, UR6, UR37, 0x3 ;  /* 0x0000002506057291 */ /* 0x000fe2000f8e18ff */
[----:B------:R-:W-:-:S08]  /*2ff0*/  SHF.L.U32 R3, R12, 0x1f, RZ ;  /* 0x0000001f0c037819 */ /* 0x000fd000000006ff */
[----:B------:R-:W1:Y:S02]  /*3000*/  SYNCS.PHASECHK.TRANS64 P0, [UR5+0x140], R3 ;  /* 0x00014003ff0075a7 */ /* 0x000e640008001005 */
[----:B-1----:R-:W-:Y:S05]  /*3010*/  @P0 BRA `(.L_x_56) ;  /* 0x0000000000080947 */ /* 0x002fea0003800000 */
[----:B------:R-:W1:Y:S02]  /*3020*/  SYNCS.PHASECHK.TRANS64.TRYWAIT P0, [UR5+0x140], R3 ;  /* 0x00014003ff0075a7 */ /* 0x000e640008001105 */
[----:B-1----:R-:W-:Y:S05]  /*3030*/  @!P0 BRA `(.L_x_57) ;  /* 0x0000008c00248947 */ /* 0x002fea0003800000 */
.L_x_56:
[----:B------:R-:W-:-:S04]  /*3040*/  UIADD3 UR4, UPT, UPT, UR6, 0x1, URZ ;  /* 0x0000000106047890 */ /* 0x000fc8000fffe0ff */
[----:B------:R-:W-:-:S04]  /*3050*/  UISETP.NE.AND UP0, UPT, UR4, 0x2, UPT ;  /* 0x000000020400788c */ /* 0x000fc8000bf05270 */
[----:B------:R-:W-:Y:S02]  /*3060*/  USEL UR7, URZ, 0x1, UP0 ;  /* 0x00000001ff077887 */ /* 0x000fe40008000000 */
[----:B------:R-:W-:-:S04]  /*3070*/  USEL UR4, UR4, URZ, UP0 ;  /* 0x000000ff04047287 */ /* 0x000fc80008000000 */
[----:B------:R-:W-:Y:S01]  /*3080*/  ULEA UR4, UR4, UR37, 0x3 ;  /* 0x0000002504047291 */ /* 0x000fe2000f8e18ff */
[----:B-1----:R-:W-:-:S04]  /*3090*/  LOP3.LUT R3, R12, UR7, RZ, 0x3c, !PT ;  /* 0x000000070c037c12 */ /* 0x002fc8000f8e3cff */
[----:B------:R-:W-:-:S04]  /*30a0*/  SHF.L.U32 R0, R3, 0x1f, RZ ;  /* 0x0000001f03007819 */ /* 0x000fc800000006ff */
[----:B------:R-:W1:Y:S02]  /*30b0*/  SYNCS.PHASECHK.TRANS64 P0, [UR4+0x140], R0 ;  /* 0x00014000ff0075a7 */ /* 0x000e640008001004 */
[----:B-1----:R-:W-:Y:S05]  /*30c0*/  @P0 EXIT ;  /* 0x000000000000094d */ /* 0x002fea0003800000 */
[----:B------:R-:W-:Y:S02]  /*30d0*/  SHF.L.U32 R3, R3, 0x1f, RZ ;  /* 0x0000001f03037819 */ /* 0x000fe400000006ff */
[----:B------:R-:W-:-:S07]  /*30e0*/  MOV R0, UR4 ;  /* 0x0000000400007c02 */ /* 0x000fce0008000f00 */
.L_x_58:
[----:B-1----:R1:W2:Y:S02]  /*30f0*/  SYNCS.PHASECHK.TRANS64.TRYWAIT P0, [R0+URZ+0x140], R3 ;  /* 0x00014003000075a7 */ /* 0x0022a400080011ff */
[----:B--2---:R-:W-:Y:S05]  /*3100*/  @!P0 NANOSLEEP.SYNCS 0x989680 ;  /* 0x009896800000895d */ /* 0x004fea0003900000 */
[----:B------:R-:W2:Y:S02]  /*3110*/  @!P0 SYNCS.PHASECHK.TRANS64 P0, [R0+URZ+0x140], R3 ;  /* 0x00014003000085a7 */ /* 0x000ea400080010ff */
[----:B--2---:R-:W-:Y:S05]  /*3120*/  @P0 EXIT ;  /* 0x000000000000094d */ /* 0x004fea0003800000 */
[----:B------:R-:W-:Y:S05]  /*3130*/  BRA `(.L_x_58) ;  /* 0xfffffffc00ec7947 */ /* 0x000fea000383ffff */
.L_x_51:
[----:B------:R-:W-:-:S09]  /*3140*/  UISETP.NE.AND UP1, UPT, UR8, URZ, UPT ;  /* 0x000000ff0800728c */ /* 0x000fd2000bf25270 */
[----:B------:R-:W-:Y:S05]  /*3150*/  BRA.U UP1, `(.L_x_59) ;  /* 0x0000000d01187547 */ /* 0x000fea000b800000 */
[----:B------:R-:W-:Y:S01]  /*3160*/  UMOV UR4, 0x40 ;  /* 0x0000004000047882 */ /* 0x000fe20000000000 */
[----:B------:R-:W-:Y:S01]  /*3170*/  NOP ;  /* 0x0000000000007918 */ /* 0x000fe20000000000 */
[----:B------:R-:W-:Y:S01]  /*3180*/  ULEA UR4, UR37, UR4, 0x18 ;  /* 0x0000000425047291 */ /* 0x000fe2000f8ec0ff */
[----:B------:R-:W-:Y:S02]  /*3190*/  UMOV UR5, 0x400 ;  /* 0x0000040000057882 */ /* 0x000fe40000000000 */
[----:B------:R-:W-:-:S06]  /*31a0*/  ULEA UR37, UR37, UR5, 0x18 ;  /* 0x0000000525257291 */ /* 0x000fcc000f8ec0ff */
[----:B------:R-:W1:Y:S02]  /*31b0*/  LDS.U8 R0, [UR4+0x1c] ;  /* 0x00001c04ff007984 */ /* 0x000e640008000000 */
[----:B-1----:R-:W-:-:S13]  /*31c0*/  ISETP.NE.AND P0, PT, R0, RZ, PT ;  /* 0x000000ff0000720c */ /* 0x002fda0003f05270 */
[----:B------:R-:W-:Y:S05]  /*31d0*/  @P0 BRA `(.L_x_60) ;  /* 0x0000000000580947 */ /* 0x000fea0003800000 */
[----:B------:R-:W-:-:S13]  /*31e0*/  ELECT P0, URZ, PT ;  /* 0x0000000000ff782f */ /* 0x000fda0003800000 */
[----:B------:R-:W-:Y:S05]  /*31f0*/  @!P0 BRA `(.L_x_61) ;  /* 0x0000000000608947 */ /* 0x000fea0003800000 */
[----:B------:R-:W-:Y:S01]  /*3200*/  UMOV UR5, 0x10 ;  /* 0x0000001000057882 */ /* 0x000fe20000000000 */
[----:B------:R-:W-:Y:S01]  /*3210*/  HFMA2 R0, -RZ, RZ, 0, 5.9604644775390625e-08 ;  /* 0x00000001ff007431 */ /* 0x000fe200000001ff */
[----:B------:R-:W-:-:S03]  /*3220*/  MOV R2, 0xffff ;  /* 0x0000ffff00027802 */ /* 0x000fc60000000f00 */
[----:B------:R-:W-:Y:S04]  /*3230*/  DEPBAR.LE SB1, 0x36 ;  /* 0x00009d800000791a */ /* 0x000fe80000000000 */
[----:B------:R-:W1:Y:S02]  /*3240*/  UTCATOMSWS.FIND_AND_SET.ALIGN UP0, UR5, UR5 ;  /* 0x00000005000575e3 */ /* 0x000e640008000800 */
[----:B-1----:R-:W-:Y:S01]  /*3250*/  MOV R3, UR5 ;  /* 0x0000000500037c02 */ /* 0x002fe20008000f00 */
[----:B------:R-:W-:Y:S06]  /*3260*/  BRA.U UP0, `(.L_x_62) ;  /* 0x0000000100187547 */ /* 0x000fec000b800000 */
.L_x_63:
[----:B------:R-:W-:Y:S05]  /*3270*/  NANOSLEEP 0x64 ;  /* 0x000000640000795d */ /* 0x000fea0003800000 */
[----:B------:R-:W-:-:S05]  /*3280*/  UMOV UR5, 0x10 ;  /* 0x0000001000057882 */ /* 0x000fca0000000000 */
[----:B------:R-:W-:Y:S04]  /*3290*/  DEPBAR.LE SB1, 0x36 ;  /* 0x00009d800000791a */ /* 0x000fe80000000000 */
[----:B------:R-:W1:Y:S02]  /*32a0*/  UTCATOMSWS.FIND_AND_SET.ALIGN UP0, UR5, UR5 ;  /* 0x00000005000575e3 */ /* 0x000e640008000800 */
[----:B-1----:R-:W-:Y:S01]  /*32b0*/  MOV R3, UR5 ;  /* 0x0000000500037c02 */ /* 0x002fe20008000f00 */
[----:B------:R-:W-:Y:S05]  /*32c0*/  BRA.U !UP0, `(.L_x_63) ;  /* 0xfffffffd08e87547 */ /* 0x000fea000b83ffff */
.L_x_62:
[-C--:B------:R-:W-:Y:S02]  /*32d0*/  SHF.L.U32 R2, R2, R3.reuse, RZ ;  /* 0x0000000302027219 */ /* 0x080fe400000006ff */
[----:B------:R-:W-:Y:S01]  /*32e0*/  SHF.L.U32 R0, R0, R3, RZ ;  /* 0x0000000300007219 */ /* 0x000fe200000006ff */
[----:B------:R-:W-:Y:S02]  /*32f0*/  IMAD.SHL.U32 R3, R3, 0x20, RZ ;  /* 0x0000002003037824 */ /* 0x000fe400078e00ff */
[----:B------:R1:W-:Y:S04]  /*3300*/  ATOMS.OR RZ, [UR4+0x14], R2 ;  /* 0x00001402ffff798c */ /* 0x0003e8000b000004 */
[----:B------:R1:W-:Y:S04]  /*3310*/  ATOMS.OR RZ, [UR4+0x18], R0 ;  /* 0x00001800ffff798c */ /* 0x0003e8000b000004 */
[----:B------:R1:W-:Y:S01]  /*3320*/  STS [UR37+0x1c0], R3 ;  /* 0x0001c003ff007988 */ /* 0x0003e20008000825 */
[----:B------:R-:W-:Y:S05]  /*3330*/  BRA `(.L_x_61) ;  /* 0x0000000000107947 */ /* 0x000fea0003800000 */
.L_x_60:
[----:B------:R-:W-:Y:S02]  /*3340*/  MOV R0, 0xffffffff ;  /* 0xffffffff00007802 */ /* 0x000fe40000000f00 */
[----:B------:R-:W-:-:S03]  /*3350*/  MOV R2, 0x3380 ;  /* 0x0000338000027802 */ /* 0x000fc60000000f00 */
[----:B------:R1:W-:Y:S04]  /*3360*/  STS [UR37+0x1c0], R0 ;  /* 0x0001c000ff007988 */ /* 0x0003e80008000825 */
[----:B-1-3-5:R-:W-:Y:S05]  /*3370*/  CALL.REL.NOINC `($__internal_1_$__cuda_sm10x_tcgen05_guardrail_trap_phase_invalid_during_alloc) ;  /* 0x0000009000387944 */ /* 0x02afea0003c00000 */
.L_x_61:
[----:B------:R-:W-:Y:S05]  /*3380*/  WARPSYNC.ALL ;  /* 0x0000000000007948 */ /* 0x000fea0003800000 */
[----:B------:R-:W2:Y:S01]  /*3390*/  S2UR UR6, SR_CgaCtaId ;  /* 0x00000000000679c3 */ /* 0x000ea20000008800 */
[----:B------:R-:W-:Y:S01]  /*33a0*/  UMOV UR4, 0x400 ;  /* 0x0000040000047882 */ /* 0x000fe20000000000 */
[----:B------:R-:W-:-:S06]  /*33b0*/  NOP ;  /* 0x0000000000007918 */ /* 0x000fcc0000000000 */
[----:B------:R-:W-:Y:S06]  /*33c0*/  BAR.ARV 0x6, 0xa0 ;  /* 0x0182800000007b1d */ /* 0x000fec0000002000 */
[----:B------:R-:W4:Y:S01]  /*33d0*/  LDCU UR7, c[0x0][0x38c] ;  /* 0x00007180ff0777ac */ /* 0x000f220008000800 */
[----:B------:R-:W-:Y:S01]  /*33e0*/  IMAD.MOV.U32 R11, RZ, RZ, 0x1 ;  /* 0x00000001ff0b7424 */ /* 0x000fe200078e00ff */
[----:B------:R-:W-:Y:S01]  /*33f0*/  CS2R R8, SRZ ;  /* 0x0000000000087805 */ /* 0x000fe2000001ff00 */
[----:B------:R-:W-:Y:S01]  /*3400*/  IMAD.MOV.U32 R10, RZ, RZ, RZ ;  /* 0x000000ffff0a7224 */ /* 0x000fe200078e00ff */
[----:B------:R-:W-:Y:S01]  /*3410*/  UMOV UR18, URZ ;  /* 0x000000ff00127c82 */ /* 0x000fe20008000000 */
[----:B------:R-:W-:Y:S01]  /*3420*/  UMOV UR17, URZ ;  /* 0x000000ff00117c82 */ /* 0x000fe20008000000 */
[----:B------:R-:W-:Y:S01]  /*3430*/  UMOV UR20, 0x0 ;  /* 0x0000000000147882 */ /* 0x000fe20000000000 */
[----:B------:R-:W-:Y:S01]  /*3440*/  UMOV UR21, 0x8400410 ;  /* 0x0840041000157882 */ /* 0x000fe20000000000 */
[----:B--2---:R-:W-:Y:S01]  /*3450*/  ULEA UR6, UR6, UR4, 0x18 ;  /* 0x0000000406067291 */ /* 0x004fe2000f8ec0ff */
[----:B------:R-:W2:Y:S03]  /*3460*/  LDCU UR4, c[0x0][0x38c] ;  /* 0x00007180ff0477ac */ /* 0x000ea60008000800 */
[----:B------:R-:W-:-:S02]  /*3470*/  UIADD3 UR11, UPT, UPT, UR6, 0xc400, URZ ;  /* 0x0000c400060b7890 */ /* 0x000fc4000fffe0ff */
[----:B----4-:R-:W-:-:S03]  /*3480*/  UIADD3 UR7, UPT, UPT, UR7, 0x1f, URZ ;  /* 0x0000001f07077890 */ /* 0x010fc6000fffe0ff */
[----:B-1----:R-:W1:Y:S01]  /*3490*/  LDS R0, [UR6+0x1c0] ;  /* 0x0001c006ff007984 */ /* 0x002e620008000800 */
[----:B------:R-:W-:Y:S02]  /*34a0*/  UIADD3 UR12, UPT, UPT, UR6, 0x1a400, URZ ;  /* 0x0001a400060c7890 */ /* 0x000fe4000fffe0ff */
[----:B------:R-:W-:Y:S02]  /*34b0*/  USHF.R.S32.HI UR5, URZ, 0x1f, UR7 ;  /* 0x0000001fff057899 */ /* 0x000fe40008011407 */
[----:B------:R-:W-:Y:S02]  /*34c0*/  USHF.R.U32.HI UR11, URZ, 0x4, UR11 ;  /* 0x00000004ff0b7899 */ /* 0x000fe4000801160b */
[----:B------:R-:W-:Y:S02]  /*34d0*/  ULEA.HI UR5, UR5, UR7, URZ, 0x5 ;  /* 0x0000000705057291 */ /* 0x000fe4000f8f28ff */
[----:B------:R-:W-:Y:S02]  /*34e0*/  USHF.R.U32.HI UR12, URZ, 0x4, UR12 ;  /* 0x00000004ff0c7899 */ /* 0x000fe4000801160c */
[----:B------:R-:W-:-:S02]  /*34f0*/  USHF.R.S32.HI UR5, URZ, 0x5, UR5 ;  /* 0x00000005ff057899 */ /* 0x000fc40008011405 */
[----:B------:R-:W-:Y:S02]  /*3500*/  ULOP3.LUT UR11, UR11, 0x3fff, URZ, 0xc0, !UPT ;  /* 0x00003fff0b0b7892 */ /* 0x000fe4000f8ec0ff */
[----:B------:R-:W-:Y:S02]  /*3510*/  UISETP.LT.AND UP0, UPT, UR5, 0x1, UPT ;  /* 0x000000010500788c */ /* 0x000fe4000bf01270 */
[----:B------:R-:W-:Y:S02]  /*3520*/  ULOP3.LUT UR12, UR12, 0x3fff, URZ, 0xc0, !UPT ;  /* 0x00003fff0c0c7892 */ /* 0x000fe4000f8ec0ff */
[----:B------:R-:W-:Y:S02]  /*3530*/  USEL UR10, UR5, 0x1, !UP0 ;  /* 0x00000001050a7887 */ /* 0x000fe4000c000000 */
[----:B------:R-:W-:Y:S02]  /*3540*/  ULOP3.LUT UR11, UR11, 0x10000, URZ, 0xfc, !UPT ;  /* 0x000100000b0b7892 */ /* 0x000fe4000f8efcff */
[----:B------:R-:W-:-:S02]  /*3550*/  ULOP3.LUT UR12, UR12, 0x10000, URZ, 0xfc, !UPT ;  /* 0x000100000c0c7892 */ /* 0x000fc4000f8efcff */
[----:B------:R-:W-:Y:S02]  /*3560*/  UIADD3 UR10, UPT, UPT, -UR10, URZ, URZ ;  /* 0x000000ff0a0a7290 */ /* 0x000fe4000fffe1ff */
[----:B--2---:R-:W-:Y:S01]  /*3570*/  UISETP.GE.AND UP3, UPT, UR4, 0x1, UPT ;  /* 0x000000010400788c */ /* 0x004fe2000bf66270 */
[----:B-1----:R-:W-:-:S15]  /*3580*/  R2UR UR19, R0 ;  /* 0x00000000001372ca */ /* 0x002fde00000e0000 */
.L_x_70:
[----:B------:R-:W-:Y:S02]  /*3590*/  LEA R0, R10, UR6, 0x3 ;  /* 0x000000060a007c11 */ /* 0x000fe4000f8e18ff */
[----:B------:R-:W-:Y:S02]  /*35a0*/  SHF.L.U32 R5, R9, 0x1f, RZ ;  /* 0x0000001f09057819 */ /* 0x000fe400000006ff */
[----:B------:R-:W-:Y:S01]  /*35b0*/  PLOP3.LUT P0, PT, PT, PT, UP3, 0x80, 0x8 ;  /* 0x000000000008781c */ /* 0x000fe20003f0f038 */
[----:B------:R-:W-:Y:S01]  /*35c0*/  VIADD R3, R0, 0x140 ;  /* 0x0000014000037836 */ /* 0x000fe20000000000 */
[----:B-1----:R-:W1:Y:S02]  /*35d0*/  SYNCS.PHASECHK.TRANS64.TRYWAIT P1, [R0+URZ+0x130], R5 ;  /* 0x00013005000075a7 */ /* 0x002e6400080211ff */
[----:B-1--4-:R-:W-:Y:S09]  /*35e0*/  @!P1 BRA `(.L_x_64) ;  /* 0x0000008400d09947 */ /* 0x012ff20003800000 */
.L_x_172:
[----:B------:R-:W-:Y:S01]  /*35f0*/  LEA R4, R10, UR6, 0x4 ;  /* 0x000000060a047c11 */ /* 0x000fe2000f8e20ff */
[----:B------:R-:W-:Y:S01]  /*3600*/  @UP3 ULEA UR4, UR17, UR6, 0x3 ;  /* 0x0000000611043291 */ /* 0x000fe2000f8e18ff */
[----:B------:R-:W-:Y:S01]  /*3610*/  PLOP3.LUT P2, PT, PT, PT, PT, 0x80, 0x8 ;  /* 0x000000000008781c */ /* 0x000fe20003f4f070 */
[----:B------:R-:W-:Y:S01]  /*3620*/  ULEA UR9, UR18, UR6, 0x3 ;  /* 0x0000000612097291 */ /* 0x000fe2000f8e18ff */
[----:B------:R-:W-:Y:S02]  /*3630*/  PRMT R3, RZ, 0x654, R3 ;  /* 0x00000654ff037816 */ /* 0x000fe40000000003 */
[----:B-1----:R-:W1:Y:S01]  /*3640*/  LDS.128 R4, [R4+0x1a0] ;  /* 0x0001a00004047984 */ /* 0x002e620000000c00 */
[----:B------:R-:W-:Y:S02]  /*3650*/  @P0 SHF.L.U32 R2, R8, 0x1f, RZ ;  /* 0x0000001f08020819 */ /* 0x000fe400000006ff */
[----:B------:R-:W-:Y:S01]  /*3660*/  SHF.L.U32 R0, R11, 0x1f, RZ ;  /* 0x0000001f0b007819 */ /* 0x000fe200000006ff */
[----:B------:R-:W-:Y:S01]  /*3670*/  @!PT LDS RZ, [RZ] ;  /* 0x00000000fffff984 */ /* 0x000fe20000000800 */
[----:B------:R-:W-:Y:S01]  /*3680*/  @!PT LDS RZ, [RZ] ;  /* 0x00000000fffff984 */ /* 0x000fe20000000800 */
[----:B------:R-:W-:Y:S01]  /*3690*/  @!PT LDS RZ, [RZ] ;  /* 0x00000000fffff984 */ /* 0x000fe20000000800 */
[----:B------:R-:W-:Y:S01]  /*36a0*/  @!PT LDS RZ, [RZ] ;  /* 0x00000000fffff984 */ /* 0x000fe20000000800 */
[----:B------:R2:W-:Y:S06]  /*36b0*/  MEMBAR.ALL.CTA ;  /* 0x0000000000007992 */ /* 0x0005ec0000008000 */
[----:B--2---:R-:W2:Y:S02]  /*36c0*/  FENCE.VIEW.ASYNC.S ;  /* 0x00000000000073c6 */ /* 0x004ea40000000000 */
[----:B--2---:R2:W-:Y:S01]  /*36d0*/  SYNCS.ARRIVE.TRANS64.RED.A1T0 RZ, [R3+URZ], RZ ;  /* 0x000000ff03ff79a7 */ /* 0x0045e200081004ff */
[----:B------:R2:W4:Y:S01]  /*36e0*/  @P0 SYNCS.PHASECHK.TRANS64.TRYWAIT P2, [UR4], R2 ;  /* 0x00000002ff0005a7 */ /* 0x0005220008041104 */
[----:B-1----:R-:W-:Y:S01]  /*36f0*/  LOP3.LUT P1, RZ, R6, 0x1, RZ, 0xc0, !PT ;  /* 0x0000000106ff7812 */ /* 0x002fe2000782c0ff */
[----:B------:R-:W1:Y:S02]  /*3700*/  SYNCS.PHASECHK.TRANS64.TRYWAIT P0, [UR9+0x160], R0 ;  /* 0x00016000ff0075a7 */ /* 0x000e640008001109 */
[----:B-12-4-:R-:W-:Y:S10]  /*3710*/  @!P0 BRA `(.L_x_65) ;  /* 0x0000008400988947 */ /* 0x016ff40003800000 */
.L_x_174:
[----:B------:R-:W-:Y:S01]  /*3720*/  IADD3 R10, PT, PT, R10, 0x1, RZ ;  /* 0x000000010a0a7810 */ /* 0x000fe20007ffe0ff */
[----:B------:R-:W-:Y:S06]  /*3730*/  BRA.U !UP3, `(.L_x_66) ;  /* 0x000000010b887547 */ /* 0x000fec000b800000 */
[----:B------:R-:W-:Y:S02]  /*3740*/  ULEA UR8, UR18, UR19, 0x8 ;  /* 0x0000001312087291 */ /* 0x000fe4000f8e40ff */
[----:B------:R-:W-:Y:S01]  /*3750*/  UPLOP3.LUT UP4, UPT, UPT, UPT, UPT, 0x40, 0x4 ;  /* 0x000000000004789c */ /* 0x000fe20003f8e870 */
[----:B------:R-:W-:Y:S01]  /*3760*/  UMOV UR16, UR10 ;  /* 0x0000000a00107c82 */ /* 0x000fe20008000000 */
[----:B------:R-:W-:Y:S01]  /*3770*/  UMOV UR15, UR5 ;  /* 0x00000005000f7c82 */ /* 0x000fe20008000000 */
[----:B------:R-:W-:-:S08]  /*3780*/  UMOV UR14, UR17 ;  /* 0x00000011000e7c82 */ /* 0x000fd00008000000 */
.L_x_69:
[----:B------:R-:W-:Y:S02]  /*3790*/  UIADD3 UR16, UPT, UPT, UR16, 0x1, URZ ;  /* 0x0000000110107890 */ /* 0x000fe4000fffe0ff */
[----:B--2---:R-:W-:Y:S02]  /*37a0*/  ULEA UR7, UR14, UR6, 0x3 ;  /* 0x000000060e077291 */ /* 0x004fe4000f8e18ff */
[----:B------:R-:W-:Y:S01]  /*37b0*/  UISETP.NE.AND UP0, UPT, UR16, URZ, UPT ;  /* 0x000000ff1000728c */ /* 0x000fe2000bf05270 */
[----:B----4-:R-:W-:Y:S10]  /*37c0*/  @P2 BRA `(.L_x_67) ;  /* 0x00000000000c2947 */ /* 0x010ff40003800000 */
[----:B-1----:R-:W-:Y:S04]  /*37d0*/  SHF.L.U32 R3, R8, 0x1f, RZ ;  /* 0x0000001f08037819 */ /* 0x002fe800000006ff */
[----:B------:R-:W1:Y:S02]  /*37e0*/  SYNCS.PHASECHK.TRANS64.TRYWAIT P0, [UR7], R3 ;  /* 0x00000003ff0075a7 */ /* 0x000e640008001107 */
[----:B-1----:R-:W-:Y:S05]  /*37f0*/  @!P0 BRA `(.L_x_68) ;  /* 0x0000008400788947 */ /* 0x002fea0003800000 */
.L_x_67:
[----:B------:R-:W-:Y:S01]  /*3800*/  UISETP.NE.AND UP1, UPT, UR15, 0x1, UPT ;  /* 0x000000010f00788c */ /* 0x000fe2000bf25270 */
[----:B------:R-:W-:Y:S01]  /*3810*/  PLOP3.LUT P2, PT, PT, PT, PT, 0x80, 0x8 ;  /* 0x000000000008781c */ /* 0x000fe20003f4f070 */
[----:B------:R-:W-:Y:S02]  /*3820*/  UIADD3 UR17, UPT, UPT, UR14, 0x1, URZ ;  /* 0x000000010e117890 */ /* 0x000fe4000fffe0ff */
[----:B------:R-:W-:Y:S02]  /*3830*/  ULEA UR22, UR14, UR12, 0x9 ;  /* 0x0000000c0e167291 */ /* 0x000fe4000f8e48ff */
[----:B------:R-:W-:Y:S01]  /*3840*/  UISETP.NE.AND UP2, UPT, UR17, 0xe, UPT ;  /* 0x0000000e1100788c */ /* 0x000fe2000bf45270 */
[----:B------:R-:W-:Y:S01]  /*3850*/  PLOP3.LUT P0, PT, PT, PT, UP1, 0x80, 0x8 ;  /* 0x000000000008781c */ /* 0x000fe20003f0f018 */
[----:B------:R-:W-:Y:S02]  /*3860*/  ULEA UR24, UR14, UR11, 0x8 ;  /* 0x0000000b0e187291 */ /* 0x000fe4000f8e40ff */
[----:B------:R-:W-:Y:S02]  /*3870*/  USEL UR13, URZ, 0x1, UP2 ;  /* 0x00000001ff0d7887 */ /* 0x000fe40009000000 */
[----:B------:R-:W-:Y:S02]  /*3880*/  USEL UR17, UR17, URZ, UP2 ;  /* 0x000000ff11117287 */ /* 0x000fe40009000000 */
[----:B------:R-:W-:Y:S02]  /*3890*/  UIADD3 UR7, UPT, UPT, UR7, 0x70, URZ ;  /* 0x0000007007077890 */ /* 0x000fe4000fffe0ff */
[----:B------:R-:W-:Y:S01]  /*38a0*/  @UP1 ULEA UR4, UR17, UR6, 0x3 ;  /* 0x0000000611041291 */ /* 0x000fe2000f8e18ff */
[----:B------:R-:W-:Y:S01]  /*38b0*/  LOP3.LUT R8, R8, UR13, RZ, 0x3c, !PT ;  /* 0x0000000d08087c12 */ /* 0x000fe2000f8e3cff */
[----:B------:R-:W-:Y:S01]  /*38c0*/  UMOV UR23, 0xc0004010 ;  /* 0xc000401000177882 */ /* 0x000fe20000000000 */
[----:B------:R-:W-:Y:S01]  /*38d0*/  UMOV UR25, 0xc0004010 ;  /* 0xc000401000197882 */ /* 0x000fe20000000000 */
[----:B------:R-:W-:Y:S01]  /*38e0*/  UIADD3 UR15, UPT, UPT, UR15, -0x1, URZ ;  /* 0xffffffff0f0f7890 */ /* 0x000fe2000fffe0ff */
[----:B-1----:R-:W-:Y:S01]  /*38f0*/  @P0 SHF.L.U32 R0, R8, 0x1f, RZ ;  /* 0x0000001f08000819 */ /* 0x002fe200000006ff */
[----:B------:R-:W-:Y:S03]  /*3900*/  UMOV UR14, UR17 ;  /* 0x00000011000e7c82 */ /* 0x000fe60008000000 */
[----:B------:R2:W4:Y:S01]  /*3910*/  @P0 SYNCS.PHASECHK.TRANS64.TRYWAIT P2, [UR4], R0 ;  /* 0x00000000ff0005a7 */ /* 0x0005220008041104 */
[----:B------:R2:W-:Y:S01]  /*3920*/  UTCQMMA gdesc[UR24], gdesc[UR22], tmem[UR8], tmem[UR20], idesc[UR21], UP4 ;  /* 0x00ff1416180075ea */ /* 0x0005e2000a000308 */
[----:B------:R-:W-:Y:S01]  /*3930*/  UPLOP3.LUT UP4, UPT, UPT, UPT, UPT, 0x80, 0x8 ;  /* 0x000000000008789c */ /* 0x000fe20003f8f070 */
[----:B------:R2:W-:Y:S01]  /*3940*/  UTCBAR [UR7], URZ ;  /* 0x000000ff070073e9 */ /* 0x0005e200080000ff */
[----:B------:R-:W-:Y:S09]  /*3950*/  BRA.U UP0, `(.L_x_69) ;  /* 0xfffffffd008c7547 */ /* 0x000ff2000b83ffff */
.L_x_66:
[----:B------:R-:W-:Y:S01]  /*3960*/  UIADD3 UR18, UPT, UPT, UR18, 0x1, URZ ;  /* 0x0000000112127890 */ /* 0x000fe2000fffe0ff */
[C---:B------:R-:W-:Y:S01]  /*3970*/  ISETP.NE.AND P0, PT, R10.reuse, 0x2, PT ;  /* 0x000000020a00780c */ /* 0x040fe20003f05270 */
[----:B------:R-:W-:Y:S02]  /*3980*/  UIADD3 UR9, UPT, UPT, UR9, 0x150, URZ ;  /* 0x0000015009097890 */ /* 0x000fe4000fffe0ff */
[----:B------:R-:W-:Y:S01]  /*3990*/  UISETP.NE.AND UP0, UPT, UR18, 0x2, UPT ;  /* 0x000000021200788c */ /* 0x000fe2000bf05270 */
[----:B-12---:R-:W-:Y:S02]  /*39a0*/  SEL R0, RZ, 0x1, P0 ;  /* 0x00000001ff007807 */ /* 0x006fe40000000000 */
[----:B------:R-:W-:Y:S01]  /*39b0*/  SEL R10, R10, RZ, P0 ;  /* 0x000000ff0a0a7207 */ /* 0x000fe20000000000 */
[----:B------:R-:W-:Y:S01]  /*39c0*/  USEL UR4, URZ, 0x1, UP0 ;  /* 0x00000001ff047887 */ /* 0x000fe20008000000 */
[----:B------:R-:W-:Y:S01]  /*39d0*/  LOP3.LUT R9, R9, R0, RZ, 0x3c, !PT ;  /* 0x0000000009097212 */ /* 0x000fe200078e3cff */
[----:B------:R-:W-:Y:S01]  /*39e0*/  USEL UR18, UR18, URZ, UP0 ;  /* 0x000000ff12127287 */ /* 0x000fe20008000000 */
[----:B------:R1:W-:Y:S03]  /*39f0*/  UTCBAR [UR9], URZ ;  /* 0x000000ff090073e9 */ /* 0x0003e600080000ff */
[----:B------:R-:W-:Y:S01]  /*3a00*/  LOP3.LUT R11, R11, UR4, RZ, 0x3c, !PT ;  /* 0x000000040b0b7c12 */ /* 0x000fe2000f8e3cff */
[----:B------:R-:W-:Y:S07]  /*3a10*/  @P1 BRA `(.L_x_70) ;  /* 0xfffffff800dc1947 */ /* 0x000fee000383ffff */
[----:B------:R-:W2:Y:S01]  /*3a20*/  S2UR UR4, SR_CgaCtaId ;  /* 0x00000000000479c3 */ /* 0x000ea20000008800 */
[----:B------:R-:W-:Y:S01]  /*3a30*/  ELECT P0, URZ, PT ;  /* 0x0000000000ff782f */ /* 0x000fe20003800000 */
[----:B------:R-:W-:Y:S01]  /*3a40*/  IMAD.MOV.U32 R0, RZ, RZ, 0x1 ;  /* 0x00000001ff007424 */ /* 0x000fe200078e00ff */
[----:B------:R-:W-:Y:S01]  /*3a50*/  UIADD3 UR6, UPT, UPT, UR6, 0x160, URZ ;  /* 0x0000016006067890 */ /* 0x000fe2000fffe0ff */
[----:B------:R-:W-:Y:S01]  /*3a60*/  SHF.L.U32 R3, R11, 0x1f, RZ ;  /* 0x0000001f0b037819 */ /* 0x000fe200000006ff */
[----:B------:R-:W-:-:S03]  /*3a70*/  UMOV UR5, 0x40 ;  /* 0x0000004000057882 */ /* 0x000fc60000000000 */
[----:B------:R-:W-:Y:S01]  /*3a80*/  UVIRTCOUNT.DEALLOC.SMPOOL 0x80 ;  /* 0x000000800000784c */ /* 0x000fe20000000000 */
[----:B--2---:R-:W-:Y:S02]  /*3a90*/  ULEA UR4, UR4, UR5, 0x18 ;  /* 0x0000000504047291 */ /* 0x004fe4000f8ec0ff */
[----:B------:R-:W-:-:S07]  /*3aa0*/  ULEA UR5, UR18, UR6, 0x3 ;  /* 0x0000000612057291 */ /* 0x000fce000f8e18ff */
[----:B------:R2:W-:Y:S02]  /*3ab0*/  @P0 STS.U8 [UR4+0x1c], R0 ;  /* 0x00001c00ff000988 */ /* 0x0005e40008000004 */
[----:B------:R-:W3:Y:S02]  /*3ac0*/  SYNCS.PHASECHK.TRANS64.TRYWAIT P0, [UR5], R3 ;  /* 0x00000003ff0075a7 */ /* 0x000ee40008001105 */
[----:B--23--:R-:W-:Y:S05]  /*3ad0*/  @!P0 BRA `(.L_x_71) ;  /* 0x0000008000d88947 */ /* 0x00cfea0003800000 */
.L_x_177:
[----:B------:R-:W-:-:S04]  /*3ae0*/  UIADD3 UR7, UPT, UPT, UR18, 0x1, URZ ;  /* 0x0000000112077890 */ /* 0x000fc8000fffe0ff */
[----:B------:R-:W-:-:S04]  /*3af0*/  UISETP.NE.AND UP0, UPT, UR7, 0x2, UPT ;  /* 0x000000020700788c */ /* 0x000fc8000bf05270 */
[----:B------:R-:W-:Y:S02]  /*3b00*/  USEL UR5, URZ, 0x1, UP0 ;  /* 0x00000001ff057887 */ /* 0x000fe40008000000 */
[----:B------:R-:W-:-:S04]  /*3b10*/  USEL UR7, UR7, URZ, UP0 ;  /* 0x000000ff07077287 */ /* 0x000fc80008000000 */
[----:B------:R-:W-:Y:S01]  /*3b20*/  ULEA UR7, UR7, UR6, 0x3 ;  /* 0x0000000607077291 */ /* 0x000fe2000f8e18ff */
[----:B--2---:R-:W-:-:S04]  /*3b30*/  LOP3.LUT R3, R11, UR5, RZ, 0x3c, !PT ;  /* 0x000000050b037c12 */ /* 0x004fc8000f8e3cff */
[----:B------:R-:W-:-:S04]  /*3b40*/  SHF.L.U32 R3, R3, 0x1f, RZ ;  /* 0x0000001f03037819 */ /* 0x000fc800000006ff */
[----:B------:R-:W2:Y:S02]  /*3b50*/  SYNCS.PHASECHK.TRANS64.TRYWAIT P0, [UR7], R3 ;  /* 0x00000003ff0075a7 */ /* 0x000ea40008001107 */
[----:B--2---:R-:W-:Y:S05]  /*3b60*/  @!P0 BRA `(.L_x_72) ;  /* 0x0000008000cc8947 */ /* 0x004fea0003800000 */
.L_x_179:
[----:B------:R-:W-:Y:S01]  /*3b70*/  NOP ;  /* 0x0000000000007918 */ /* 0x000fe20000000000 */
[----:B--2---:R-:W2:Y:S01]  /*3b80*/  LDS R0, [UR4+0x14] ;  /* 0x00001404ff007984 */ /* 0x004ea20008000800 */
[----:B------:R-:W-:Y:S01]  /*3b90*/  ULOP3.LUT UR6, UR19, 0xffff, URZ, 0xc0, !UPT ;  /* 0x0000ffff13067892 */ /* 0x000fe2000f8ec0ff */
[----:B------:R-:W-:Y:S01]  /*3ba0*/  UMOV UR8, 0xffff ;  /* 0x0000ffff00087882 */ /* 0x000fe20000000000 */
[----:B------:R-:W-:Y:S02]  /*3bb0*/  UMOV UR5, 0x1 ;  /* 0x0000000100057882 */ /* 0x000fe40000000000 */
[----:B------:R-:W-:-:S04]  /*3bc0*/  USHF.R.U32.HI UR6, URZ, 0x5, UR6 ;  /* 0x00000005ff067899 */ /* 0x000fc80008011606 */
[----:B------:R-:W-:Y:S02]  /*3bd0*/  USHF.L.U32 UR8, UR8, UR6, URZ ;  /* 0x0000000608087299 */ /* 0x000fe400080006ff */
[----:B------:R-:W-:-:S04]  /*3be0*/  USHF.L.U32 UR5, UR5, UR6, URZ ;  /* 0x0000000605057299 */ /* 0x000fc800080006ff */
[----:B--2---:R-:W-:-:S04]  /*3bf0*/  LOP3.LUT R0, R0, UR8, RZ, 0xc0, !PT ;  /* 0x0000000800007c12 */ /* 0x004fc8000f8ec0ff */
[----:B------:R-:W-:-:S13]  /*3c00*/  ISETP.NE.AND P0, PT, R0, UR8, PT ;  /* 0x0000000800007c0c */ /* 0x000fda000bf05270 */
[----:B------:R-:W-:Y:S05]  /*3c10*/  @P0 BRA `(.L_x_73) ;  /* 0x0000000000580947 */ /* 0x000fea0003800000 */
[----:B------:R-:W2:Y:S02]  /*3c20*/  LDS R0, [UR4+0x18] ;  /* 0x00001804ff007984 */ /* 0x000ea40008000800 */
[----:B--2---:R-:W-:-:S04]  /*3c30*/  LOP3.LUT R0, R0, UR5, RZ, 0xc0, !PT ;  /* 0x0000000500007c12 */ /* 0x004fc8000f8ec0ff */
[----:B------:R-:W-:-:S13]  /*3c40*/  ISETP.NE.AND P0, PT, R0, UR5, PT ;  /* 0x0000000500007c0c */ /* 0x000fda000bf05270 */
[----:B------:R-:W-:Y:S05]  /*3c50*/  @P0 BRA `(.L_x_74) ;  /* 0x00000000003c0947 */ /* 0x000fea0003800000 */
[----:B------:R-:W2:Y:S01]  /*3c60*/  S2R R2, SR_LANEID ;  /* 0x0000000000027919 */ /* 0x000ea20000000000 */
[----:B------:R-:W-:Y:S01]  /*3c70*/  ULOP3.LUT UR8, URZ, UR8, URZ, 0x33, !UPT ;  /* 0x00000008ff087292 */ /* 0x000fe2000f8e33ff */
[----:B------:R-:W-:Y:S01]  /*3c80*/  LOP3.LUT R4, RZ, UR5, RZ, 0x33, !PT ;  /* 0x00000005ff047c12 */ /* 0x000fe2000f8e33ff */
[----:B------:R-:W-:Y:S02]  /*3c90*/  VOTEU.ANY UR7, UPT, PT ;  /* 0x0000000000077886 */ /* 0x000fe400038e0100 */
[----:B------:R-:W-:Y:S01]  /*3ca0*/  UFLO.U32 UR7, UR7 ;  /* 0x00000007000772bd */ /* 0x000fe200080e0000 */
[----:B------:R-:W3:Y:S01]  /*3cb0*/  REDUX UR5, R4 ;  /* 0x00000000040573c4 */ /* 0x000ee20000000000 */
[----:B------:R-:W-:-:S06]  /*3cc0*/  IMAD.U32 R0, RZ, RZ, UR8 ;  /* 0x00000008ff007e24 */ /* 0x000fcc000f8e00ff */
[----:B------:R1:W-:Y:S01]  /*3cd0*/  UTCATOMSWS.AND URZ, UR8 ;  /* 0x0000000800ff79e3 */ /* 0x0003e20008000000 */
[----:B------:R-:W4:Y:S01]  /*3ce0*/  REDUX UR6, R0 ;  /* 0x00000000000673c4 */ /* 0x000f220000000000 */
[----:B--2---:R-:W-:Y:S01]  /*3cf0*/  ISETP.EQ.U32.AND P0, PT, R2, UR7, PT ;  /* 0x0000000702007c0c */ /* 0x004fe2000bf02070 */
[----:B---3--:R-:W-:Y:S01]  /*3d00*/  IMAD.U32 R2, RZ, RZ, UR5 ;  /* 0x00000005ff027e24 */ /* 0x008fe2000f8e00ff */
[----:B----4-:R-:W-:-:S11]  /*3d10*/  MOV R3, UR6 ;  /* 0x0000000600037c02 */ /* 0x010fd60008000f00 */
[----:B------:R1:W-:Y:S04]  /*3d20*/  @P0 ATOMS.AND RZ, [UR4+0x14], R3 ;  /* 0x00001403ffff098c */ /* 0x0003e8000a800004 */
[----:B------:R1:W-:Y:S01]  /*3d30*/  @P0 ATOMS.AND RZ, [UR4+0x18], R2 ;  /* 0x00001802ffff098c */ /* 0x0003e2000a800004 */
[----:B------:R-:W-:Y:S05]  /*3d40*/  BRA `(.L_x_75) ;  /* 0x0000000000147947 */ /* 0x000fea0003800000 */
.L_x_74:
[----:B------:R-:W-:Y:S02]  /*3d50*/  MOV R2, 0x3d70 ;  /* 0x00003d7000027802 */ /* 0x000fe40000000f00 */
[----:B-1--45:R-:W-:Y:S05]  /*3d60*/  CALL.REL.NOINC `($__internal_0_$__cuda_sm10x_tcgen05_guardrail_trap_col_being_dealloced_not_returned_by_alloc) ;  /* 0x0000008400b07944 */ /* 0x032fea0003c00000 */
[----:B------:R-:W-:Y:S05]  /*3d70*/  BRA `(.L_x_75) ;  /* 0x0000000000087947 */ /* 0x000fea0003800000 */
.L_x_73:
[----:B------:R-:W-:Y:S02]  /*3d80*/  MOV R2, 0x3da0 ;  /* 0x00003da000027802 */ /* 0x000fe40000000f00 */
[----:B-1--45:R-:W-:Y:S05]  /*3d90*/  CALL.REL.NOINC `($__internal_2_$__cuda_sm10x_tcgen05_guardrail_trap_unallocated_columns_being_dealloced) ;  /* 0x0000008400bc7944 */ /* 0x032fea0003c00000 */
.L_x_75:
[----:B------:R-:W-:Y:S01]  /*3da0*/  NOP ;  /* 0x0000000000007918 */ /* 0x000fe20000000000 */
[----:B-1----:R-:W-:Y:S05]  /*3db0*/  EXIT ;  /* 0x000000000000794d */ /* 0x002fea0003800000 */
.L_x_59:
[----:B------:R-:W-:-:S09]  /*3dc0*/  UISETP.NE.OR UP2, UPT, UR8, 0x3, !UP2 ;  /* 0x000000030800788c */ /* 0x000fd2000d745670 */
[----:B------:R-:W-:Y:S05]  /*3dd0*/  BRA.U UP2, `(.L_x_76) ;  /* 0x0000001102147547 */ /* 0x000fea000b800000 */
[----:B------:R-:W1:Y:S01]  /*3de0*/  LDC R0, c[0x0][0xb30] ;  /* 0x0002cc00ff007b82 */ /* 0x000e620000000800 */
[----:B------:R-:W2:Y:S01]  /*3df0*/  LDCU.64 UR8, c[0x0][0x888] ;  /* 0x00011100ff0877ac */ /* 0x000ea20008000a00 */
[----:B------:R-:W-:Y:S02]  /*3e00*/  HFMA2 R29, -RZ, RZ, 0, 0 ;  /* 0x00000000ff1d7431 */ /* 0x000fe400000001ff */
[----:B------:R-:W-:Y:S01]  /*3e10*/  IMAD.MOV.U32 R31, RZ, RZ, 0x1 ;  /* 0x00000001ff1f7424 */ /* 0x000fe200078e00ff */
[----:B------:R-:W-:Y:S01]  /*3e20*/  MOV R23, 0x2000 ;  /* 0x0000200000177802 */ /* 0x000fe20000000f00 */
[----:B------:R-:W4:Y:S01]  /*3e30*/  LDCU.64 UR4, c[0x0][0x890] ;  /* 0x00011200ff0477ac */ /* 0x000f220008000a00 */
[----:B------:R-:W-:Y:S01]  /*3e40*/  IMAD.MOV.U32 R30, RZ, RZ, RZ ;  /* 0x000000ffff1e7224 */ /* 0x000fe200078e00ff */
[----:B------:R-:W3:Y:S01]  /*3e50*/  LDC R19, c[0x0][0x370] ;  /* 0x0000dc00ff137b82 */ /* 0x000ee20000000800 */
[----:B------:R-:W-:Y:S01]  /*3e60*/  UMOV UR7, 0x400 ;  /* 0x0000040000077882 */ /* 0x000fe20000000000 */
[----:B------:R-:W-:-:S02]  /*3e70*/  UPLOP3.LUT UP1, UPT, UPT, UPT, UPT, 0x40, 0x4 ;  /* 0x000000000004789c */ /* 0x000fc40003f2e870 */
[----:B------:R-:W-:-:S04]  /*3e80*/  ULEA UR7, UR37, UR7, 0x18 ;  /* 0x0000000725077291 */ /* 0x000fc8000f8ec0ff */
[----:B------:R-:W3:Y:S01]  /*3e90*/  LDC R2, c[0x0][0xb0c] ;  /* 0x0002c300ff027b82 */ /* 0x000ee20000000800 */
[----:B------:R-:W-:Y:S02]  /*3ea0*/  UIADD3 UR13, UPT, UPT, UR7, 0xf8, URZ ;  /* 0x000000f8070d7890 */ /* 0x000fe4000fffe0ff */
[----:B--2---:R-:W-:Y:S02]  /*3eb0*/  UISETP.NE.U32.AND UP2, UPT, UR8, URZ, UPT ;  /* 0x000000ff0800728c */ /* 0x004fe4000bf45070 */
[----:B------:R-:W-:Y:S02]  /*3ec0*/  UIADD3 UR33, UPT, UPT, UR7, 0xe0, URZ ;  /* 0x000000e007217890 */ /* 0x000fe4000fffe0ff */
[----:B----4-:R-:W-:Y:S01]  /*3ed0*/  UISETP.NE.U32.AND UP3, UPT, UR4, URZ, UPT ;  /* 0x000000ff0400728c */ /* 0x010fe2000bf65070 */
[----:B------:R-:W2:Y:S01]  /*3ee0*/  LDC R18, c[0x0][0xb20] ;  /* 0x0002c800ff127b82 */ /* 0x000ea20000000800 */
[----:B-1----:R-:W-:Y:S01]  /*3ef0*/  ISETP.NE.AND P1, PT, R0, 0x1, PT ;  /* 0x000000010000780c */ /* 0x002fe20003f25270 */
[----:B------:R-:W-:-:S02]  /*3f00*/  UISETP.NE.AND.EX UP2, UPT, UR9, URZ, UPT, UP2 ;  /* 0x000000ff0900728c */ /* 0x000fc4000bf45320 */
[----:B------:R-:W-:Y:S02]  /*3f10*/  UIADD3 UR25, UPT, UPT, UR7, 0xe8, URZ ;  /* 0x000000e807197890 */ /* 0x000fe4000fffe0ff */
[----:B------:R-:W-:Y:S02]  /*3f20*/  UIADD3 UR17, UPT, UPT, UR7, 0xf0, URZ ;  /* 0x000000f007117890 */ /* 0x000fe4000fffe0ff */
[----:B------:R-:W1:Y:S01]  /*3f30*/  LDC.64 R32, c[0x0][0x348] ;  /* 0x0000d200ff207b82 */ /* 0x000e620000000a00 */
[----:B------:R-:W-:Y:S02]  /*3f40*/  UPRMT UR13, UR37, 0x654, UR13 ;  /* 0x00000654250d7896 */ /* 0x000fe4000800000d */
[----:B------:R-:W-:-:S05]  /*3f50*/  UISETP.NE.AND.EX UP3, UPT, UR5, URZ, UPT, UP3 ;  /* 0x000000ff0500728c */ /* 0x000fca000bf65330 */
[----:B------:R-:W4:Y:S08]  /*3f60*/  LDC.64 R16, c[0x0][0xb10] ;  /* 0x0002c400ff107b82 */ /* 0x000f300000000a00 */
[----:B------:R-:W1:Y:S08]  /*3f70*/  LDC.64 R6, c[0x0][0xb18] ;  /* 0x0002c600ff067b82 */ /* 0x000e700000000a00 */
[----:B------:R-:W1:Y:S08]  /*3f80*/  LDC.64 R4, c[0x0][0xb28] ;  /* 0x0002ca00ff047b82 */ /* 0x000e700000000a00 */
[----:B--23--:R-:W1:Y:S02]  /*3f90*/  LDC R22, c[0x0][0x374] ;  /* 0x0000dd00ff167b82 */ /* 0x00ce640000000800 */
.L_x_87:
[C---:B------:R-:W-:Y:S02]  /*3fa0*/  LEA R0, R30.reuse, UR7, 0x3 ;  /* 0x000000071e007c11 */ /* 0x040fe4000f8e18ff */
[----:B------:R-:W-:Y:S02]  /*3fb0*/  SHF.L.U32 R3, R29, 0x1f, RZ ;  /* 0x0000001f1d037819 */ /* 0x000fe400000006ff */
[----:B------:R-:W-:Y:S02]  /*3fc0*/  LEA R24, R30, UR7, 0x4 ;  /* 0x000000071e187c11 */ /* 0x000fe4000f8e20ff */
[----:B--2---:R-:W2:Y:S02]  /*3fd0*/  SYNCS.PHASECHK.TRANS64.TRYWAIT P0, [R0+URZ+0x130], R3 ;  /* 0x00013003000075a7 */ /* 0x004ea400080011ff */
[----:B--2---:R-:W-:Y:S05]  /*3fe0*/  @!P0 BRA `(.L_x_77) ;  /* 0x0000007c00c48947 */ /* 0x004fea0003800000 */
.L_x_180:
[----:B------:R-:W-:Y:S01]  /*3ff0*/  ISETP.GE.AND P0, PT, R72, 0x1, PT ;  /* 0x000000014800780c */ /* 0x000fe20003f06270 */
[----:B------:R-:W3:Y:S01]  /*4000*/  LDS.128 R24, [R24+0x1a0] ;  /* 0x0001a00018187984 */ /* 0x000ee20000000c00 */
[----:B--2---:R-:W-:Y:S01]  /*4010*/  VIADD R0, R0, 0x140 ;  /* 0x0000014000007836 */ /* 0x004fe20000000000 */
[----:B------:R-:W-:Y:S01]  /*4020*/  @!PT LDS RZ, [RZ] ;  /* 0x00000000fffff984 */ /* 0x000fe20000000800 */
[----:B------:R-:W-:Y:S01]  /*4030*/  @!PT LDS RZ, [RZ] ;  /* 0x00000000fffff984 */ /* 0x000fe20000000800 */
[----:B------:R-:W-:Y:S01]  /*4040*/  @!PT LDS RZ, [RZ] ;  /* 0x00000000fffff984 */ /* 0x000fe20000000800 */
[----:B------:R-:W-:Y:S01]  /*4050*/  @!PT LDS RZ, [RZ] ;  /* 0x00000000fffff984 */ /* 0x000fe20000000800 */
[----:B------:R2:W-:Y:S06]  /*4060*/  MEMBAR.ALL.CTA ;  /* 0x0000000000007992 */ /* 0x0005ec0000008000 */
[----:B--2---:R-:W2:Y:S01]  /*4070*/  FENCE.VIEW.ASYNC.S ;  /* 0x00000000000073c6 */ /* 0x004ea20000000000 */
[----:B------:R-:W-:Y:S04]  /*4080*/  PRMT R0, RZ, 0x654, R0 ;  /* 0x00000654ff007816 */ /* 0x000fe80000000000 */
[----:B--2---:R2:W-:Y:S01]  /*4090*/  SYNCS.ARRIVE.TRANS64.RED.A1T0 RZ, [R0+URZ], RZ ;  /* 0x000000ff00ff79a7 */ /* 0x0045e200081004ff */
[----:B---3--:R-:W-:Y:S11]  /*40a0*/  LOP3.LUT P3, RZ, R26, 0x1, RZ, 0xc0, !PT ;  /* 0x000000011aff7812 */ /* 0x008ff6000786c0ff */
[----:B------:R-:W-:Y:S02]  /*40b0*/  @!UPT UIADD3 URZ, UPT, UPT, URZ, URZ, URZ ;  /* 0x000000fffffff290 */ /* 0x000fe4000fffe0ff */
[----:B------:R-:W-:Y:S02]  /*40c0*/  @P3 MOV R13, R24 ;  /* 0x00000018000d3202 */ /* 0x000fe40000000f00 */
[----:B------:R-:W-:Y:S01]  /*40d0*/  @P3 LOP3.LUT R8, R25, 0xffff, RZ, 0xc0, !PT ;  /* 0x0000ffff19083812 */ /* 0x000fe200078ec0ff */
[----:B--2---:R-:W-:Y:S06]  /*40e0*/  @!P0 BRA `(.L_x_78) ;  /* 0x0000000000a48947 */ /* 0x004fec0003800000 */
[----:B-1----:R-:W-:Y:S01]  /*40f0*/  IMAD.HI.U32 R35, R22, R7, RZ ;  /* 0x0000000716237227 */ /* 0x002fe200078e00ff */
[----:B------:R-:W-:Y:S02]  /*4100*/  ISETP.NE.AND P0, PT, R6, 0x1, PT ;  /* 0x000000010600780c */ /* 0x000fe40003f05270 */
[----:B------:R-:W-:Y:S01]  /*4110*/  ISETP.NE.AND P2, PT, R72, 0x1, PT ;  /* 0x000000014800780c */ /* 0x000fe20003f45270 */
[----:B----4-:R-:W-:Y:S01]  /*4120*/  IMAD.HI.U32 R34, R19, R16, RZ ;  /* 0x0000001013227227 */ /* 0x010fe200078e00ff */
[----:B------:R-:W-:Y:S02]  /*4130*/  SHF.R.U32.HI R35, RZ, R18, R35 ;  /* 0x00000012ff237219 */ /* 0x000fe40000011623 */
[----:B------:R-:W-:Y:S01]  /*4140*/  ISETP.NE.AND P4, PT, R2, 0x1, PT ;  /* 0x000000010200780c */ /* 0x000fe20003f85270 */
[----:B------:R-:W-:Y:S01]  /*4150*/  IMAD.HI.U32 R36, R13, R16, RZ ;  /* 0x000000100d247227 */ /* 0x000fe200078e00ff */
[----:B------:R-:W-:Y:S02]  /*4160*/  SHF.R.U32.HI R34, RZ, R17, R34 ;  /* 0x00000011ff227219 */ /* 0x000fe40000011622 */
[----:B------:R-:W-:Y:S01]  /*4170*/  SEL R3, R22, R35, !P0 ;  /* 0x0000002316037207 */ /* 0x000fe20004000000 */
[C---:B------:R-:W-:Y:S01]  /*4180*/  IMAD.HI.U32 R35, R8.reuse, R7, RZ ;  /* 0x0000000708237227 */ /* 0x040fe200078e00ff */
[----:B------:R-:W-:Y:S02]  /*4190*/  SEL R11, R19, R34, !P4 ;  /* 0x00000022130b7207 */ /* 0x000fe40006000000 */
[----:B------:R-:W-:Y:S01]  /*41a0*/  SHF.R.U32.HI R36, RZ, R17, R36 ;  /* 0x00000011ff247219 */ /* 0x000fe20000011624 */
[----:B------:R-:W-:Y:S01]  /*41b0*/  IMAD.HI.U32 R38, R3, R4, RZ ;  /* 0x0000000403267227 */ /* 0x000fe200078e00ff */
[----:B------:R-:W-:Y:S03]  /*41c0*/  SHF.R.U32.HI R35, RZ, R18, R35 ;  /* 0x00000012ff237219 */ /* 0x000fe60000011623 */
[----:B------:R-:W-:Y:S01]  /*41d0*/  IMAD.HI.U32 R34, R11, R4, RZ ;  /* 0x000000040b227227 */ /* 0x000fe200078e00ff */
[----:B------:R-:W-:Y:S02]  /*41e0*/  @P2 SHF.R.U32.HI R3, RZ, R5, R38 ;  /* 0x00000005ff032219 */ /* 0x000fe40000011626 */
[----:B------:R-:W-:Y:S02]  /*41f0*/  SEL R9, R8, R35, !P0 ;  /* 0x0000002308097207 */ /* 0x000fe40004000000 */
[----:B------:R-:W-:Y:S01]  /*4200*/  @P2 SHF.R.U32.HI R11, RZ, R5, R34 ;  /* 0x00000005ff0b2219 */ /* 0x000fe20000011622 */
[C---:B------:R-:W-:Y:S01]  /*4210*/  IMAD R10, R72.reuse, R3, RZ ;  /* 0x00000003480a7224 */ /* 0x040fe200078e02ff */
[----:B------:R-:W-:Y:S01]  /*4220*/  SEL R3, R13, R36, !P4 ;  /* 0x000000240d037207 */ /* 0x000fe20006000000 */
[C---:B------:R-:W-:Y:S03]  /*4230*/  IMAD.HI.U32 R14, R9.reuse, R4, RZ ;  /* 0x00000004090e7227 */ /* 0x040fe600078e00ff */
[----:B------:R-:W-:Y:S01]  /*4240*/  ISETP.GE.AND P0, PT, R9, R10, PT ;  /* 0x0000000a0900720c */ /* 0x000fe20003f06270 */
[C---:B------:R-:W-:Y:S01]  /*4250*/  IMAD R12, R72.reuse, R11, RZ ;  /* 0x0000000b480c7224 */ /* 0x040fe200078e02ff */
[-C--:B------:R-:W-:Y:S04]  /*4260*/  SHF.R.U32.HI R14, RZ, R5.reuse, R14 ;  /* 0x00000005ff0e7219 */ /* 0x080fe8000001160e */
[----:B------:R-:W-:Y:S02]  /*4270*/  ISETP.GE.OR P0, PT, R3, R12, P0 ;  /* 0x0000000c0300720c */ /* 0x000fe40000706670 */
[----:B------:R-:W-:Y:S05]  /*4280*/  SEL R15, R9, R14, !P2 ;  /* 0x0000000e090f7207 */ /* 0x000fea0005000000 */
[----:B------:R-:W-:Y:S04]  /*4290*/  IMAD.MOV R14, RZ, RZ, -R15 ;  /* 0x000000ffff0e7224 */ /* 0x000fe800078e0a0f */
[----:B------:R-:W-:Y:S02]  /*42a0*/  IMAD R14, R72, R14, R9 ;  /* 0x0000000e480e7224 */ /* 0x000fe400078e0209 */
[C---:B------:R-:W-:Y:S05]  /*42b0*/  @!P0 IMAD.HI.U32 R10, R3.reuse, R4, RZ ;  /* 0x00000004030a8227 */ /* 0x040fea00078e00ff */
[----:B------:R-:W-:Y:S04]  /*42c0*/  @!P0 SHF.R.U32.HI R10, RZ, R5, R10 ;  /* 0x00000005ff0a8219 */ /* 0x000fe8000001160a */
[----:B------:R-:W-:Y:S01]  /*42d0*/  @!P0 SEL R0, R3, R10, !P2 ;  /* 0x0000000a03008207 */ /* 0x000fe20005000000 */
[----:B------:R-:W-:Y:S03]  /*42e0*/  IMAD.MOV R10, RZ, RZ, -R3 ;  /* 0x000000ffff0a7224 */ /* 0x000fe600078e0a03 */
[----:B------:R-:W-:Y:S01]  /*42f0*/  @!P0 IADD3 R15, PT, PT, R15, -R0, RZ ;  /* 0x800000000f0f8210 */ /* 0x000fe20007ffe0ff */
[----:B------:R-:W-:Y:S01]  /*4300*/  @!P0 IMAD R0, R11, R14, R0 ;  /* 0x0000000e0b008224 */ /* 0x000fe200078e0200 */
[----:B------:R-:W-:Y:S01]  /*4310*/  IADD3 R11, PT, PT, -R9, RZ, RZ ;  /* 0x000000ff090b7210 */ /* 0x000fe20007ffe1ff */
[----:B------:R-:W-:Y:S02]  /*4320*/  IMAD R13, R2, R10, R13 ;  /* 0x0000000a020d7224 */ /* 0x000fe400078e020d */
[----:B------:R-:W-:Y:S02]  /*4330*/  @!P0 IMAD R9, R15, R72, R3 ;  /* 0x000000480f098224 */ /* 0x000fe400078e0203 */
[----:B------:R-:W-:Y:S02]  /*4340*/  @!P0 IMAD.MOV.U32 R3, RZ, RZ, R0 ;  /* 0x000000ffff038224 */ /* 0x000fe400078e0000 */
[----:B------:R-:W-:Y:S02]  /*4350*/  IMAD R8, R6, R11, R8 ;  /* 0x0000000b06087224 */ /* 0x000fe400078e0208 */
[----:B------:R-:W-:Y:S02]  /*4360*/  IMAD R13, R3, R2, R13 ;  /* 0x00000002030d7224 */ /* 0x000fe400078e020d */
[----:B------:R-:W-:Y:S02]  /*4370*/  IMAD R8, R9, R6, R8 ;  /* 0x0000000609087224 */ /* 0x000fe400078e0208 */
.L_x_78:
[----:B------:R-:W-:Y:S05]  /*4380*/  BRA.U UP1, `(.L_x_79) ;  /* 0x0000000101107547 */ /* 0x000fea000b800000 */
[----:B------:R-:W-:Y:S04]  /*4390*/  MOV R0, UR6 ;  /* 0x0000000600007c02 */ /* 0x000fe80008000f00 */
[----:B------:R-:W-:Y:S04]  /*43a0*/  SHF.L.U32 R3, R0, 0x1f, RZ ;  /* 0x0000001f00037819 */ /* 0x000fe800000006ff */
[----:B------:R-:W2:Y:S02]  /*43b0*/  SYNCS.PHASECHK.TRANS64.TRYWAIT P0, [UR7+0x128], R3 ;  /* 0x00012803ff0075a7 */ /* 0x000ea40008001107 */
[----:B--2---:R-:W-:Y:S05]  /*43c0*/  @!P0 BRA `(.L_x_80) ;  /* 0x0000007800e08947 */ /* 0x004fea0003800000 */
.L_x_79:
[----:B------:R-:W-:Y:S02]  /*43d0*/  R2UR UR35, R21 ;  /* 0x00000000152372ca */ /* 0x000fe400000e0000 */
[----:B------:R-:W-:Y:S02]  /*43e0*/  R2UR UR34, R20 ;  /* 0x00000000142272ca */ /* 0x000fe400000e0000 */
[----:B------:R-:W-:Y:S02]  /*43f0*/  ISETP.NE.U32.AND P2, PT, RZ, UR4, PT ;  /* 0x00000004ff007c0c */ /* 0x000fe4000bf45070 */
[----:B------:R-:W-:Y:S02]  /*4400*/  SHF.L.U32 R12, R31, 0x1f, RZ ;  /* 0x0000001f1f0c7819 */ /* 0x000fe400000006ff */
[----:B------:R-:W-:Y:S05]  /*4410*/  ISETP.NE.AND.EX P2, PT, RZ, UR5, PT, P2 ;  /* 0x00000005ff007c0c */ /* 0x000fea000bf45320 */
[----:B------:R-:W-:Y:S02]  /*4420*/  USHF.L.U32 UR35, UR35, 0x7, URZ ;  /* 0x0000000723237899 */ /* 0x000fe400080006ff */
[----:B------:R-:W-:Y:S01]  /*4430*/  USHF.L.U32 UR34, UR34, 0x8, URZ ;  /* 0x0000000822227899 */ /* 0x000fe200080006ff */
[----:B------:R-:W-:Y:S11]  /*4440*/  BRA.U !UP3, `(.L_x_81) ;  /* 0x000000010b347547 */ /* 0x000ff6000b800000 */
[----:B------:R-:W-:Y:S01]  /*4450*/  UPLOP3.LUT UP0, UPT, UPT, UPT, UP2, 0x80, 0x8 ;  /* 0x000000000008789c */ /* 0x000fe20003f0f020 */
[----:B--2---:R-:W-:Y:S02]  /*4460*/  HFMA2 R0, -RZ, RZ, 0, 5.9604644775390625e-08 ;  /* 0x00000001ff007431 */ /* 0x004fe400000001ff */
[----:B------:R-:W-:Y:S03]  /*4470*/  IMAD.MOV.U32 R171, RZ, RZ, 0x1 ;  /* 0x00000001ffab7424 */ /* 0x000fe600078e00ff */
[----:B------:R-:W-:Y:S05]  /*4480*/  PLOP3.LUT P0, PT, PT, PT, UP0, 0x80, 0x8 ;  /* 0x000000000008781c */ /* 0x000fea0003f0f008 */
[----:B------:R-:W2:Y:S01]  /*4490*/  @UP0 LDCU.64 UR10, c[0x0][0x888] ;  /* 0x00011100ff0a07ac */ /* 0x000ea20008000a00 */
[----:B------:R-:W-:Y:S07]  /*44a0*/  @UP0 UIMAD UR8, UR36, UR4, URZ ;  /* 0x00000004240802a4 */ /* 0x000fee000f8e02ff */
[----:B------:R-:W-:Y:S01]  /*44b0*/  @!P0 PRMT R171, R0, 0x7610, R171 ;  /* 0x0000761000ab8816 */ /* 0x000fe200000000ab */
[----:B--2---:R-:W-:Y:S03]  /*44c0*/  @UP0 UIMAD.WIDE UR10, UR8, 0x4, UR10 ;  /* 0x00000004080a08a5 */ /* 0x004fe6000f8e020a */
[----:B------:R-:W2:Y:S03]  /*44d0*/  @!UP0 LDCU UR8, c[0x0][0x880] ;  /* 0x00011000ff0887ac */ /* 0x000ea60008000800 */
[----:B------:R-:W-:Y:S01]  /*44e0*/  IMAD.U32 R10, RZ, RZ, UR10 ;  /* 0x0000000aff0a7e24 */ /* 0x000fe2000f8e00ff */
[----:B------:R-:W-:Y:S05]  /*44f0*/  MOV R11, UR11 ;  /* 0x0000000b000b7c02 */ /* 0x000fea0008000f00 */
[----:B-----5:R3:W5:Y:S02]  /*4500*/  @P0 LDG.E R81, desc[UR46][R10.64] ;  /* 0x0000002e0a510981 */ /* 0x020764000c1e1900 */
[----:B--23--:R-:W-:Y:S07]  /*4510*/  @!P0 IMAD.U32 R81, RZ, RZ, UR8 ;  /* 0x00000008ff518e24 */ /* 0x00cfee000f8e00ff */
.L_x_81:
[----:B-----5:R-:W-:Y:S01]  /*4520*/  @!P2 FSETP.EQ.AND P0, PT, R81, RZ, PT ;  /* 0x000000ff5100a20b */ /* 0x020fe20003f02000 */
[----:B------:R-:W-:Y:S01]  /*4530*/  @!UPT UIADD3 URZ, UPT, UPT, URZ, URZ, URZ ;  /* 0x000000fffffff290 */ /* 0x000fe2000fffe0ff */
[----:B------:R-:W-:Y:S11]  /*4540*/  @!P2 BRA `(.L_x_82) ;  /* 0x000000000014a947 */ /* 0x000ff60003800000 */
[----:B------:R-:W-:Y:S02]  /*4550*/  LOP3.LUT P2, RZ, R171, 0xff, RZ, 0xc0, !PT ;  /* 0x000000ffabff7812 */ /* 0x000fe4000784c0ff */
[----:B------:R-:W-:Y:S04]  /*4560*/  PLOP3.LUT P0, PT, PT, PT, UP0, 0x80, 0x8 ;  /* 0x000000000008781c */ /* 0x000fe80003f0f008 */
[----:B------:R-:W-:Y:S07]  /*4570*/  PLOP3.LUT P0, PT, P0, PT, PT, 0x8, 0x80 ;  /* 0x000000000080781c */ /* 0x000fee000070e170 */
[----:B------:R-:W-:Y:S11]  /*4580*/  @P2 FSETP.EQ.AND P0, PT, R81, RZ, PT ;  /* 0x000000ff5100220b */ /* 0x000ff60003f02000 */
[----:B------:R-:W-:Y:S02]  /*4590*/  @!UPT UIADD3 URZ, UPT, UPT, URZ, URZ, URZ ;  /* 0x000000fffffff290 */ /* 0x000fe4000fffe0ff */
.L_x_82:
[----:B------:R-:W3:Y:S01]  /*45a0*/  SYNCS.PHASECHK.TRANS64.TRYWAIT P2, [UR7+0x100], R12 ;  /* 0x0001000cff0075a7 */ /* 0x000ee20008041107 */
[----:B------:R-:W-:Y:S04]  /*45b0*/  ELECT P4, URZ, PT ;  /* 0x0000000000ff782f */ /* 0x000fe80003880000 */
[----:B------:R-:W-:Y:S11]  /*45c0*/  PLOP3.LUT P4, PT, P0, P4, PT, 0xf2, 0x2f ;  /* 0x00000000002f781c */ /* 0x000ff60000789e72 */
[----:B------:R-:W-:Y:S02]  /*45d0*/  @!UPT UIADD3 URZ, UPT, UPT, URZ, URZ, URZ ;  /* 0x000000fffffff290 */ /* 0x000fe4000fffe0ff */
[----:B-1----:R-:W-:Y:S05]  /*45e0*/  @!P4 IADD3 R9, P0, PT, R32, 0x580, RZ ;  /* 0x000005802009c810 */ /* 0x002fea0007f1e0ff */
[----:B--2---:R-:W-:Y:S01]  /*45f0*/  @!P4 IMAD.X R0, RZ, RZ, R33, P0 ;  /* 0x000000ffff00c224 */ /* 0x004fe200000e0621 */
[----:B---3--:R-:W-:Y:S07]  /*4600*/  @!P2 BRA `(.L_x_83) ;  /* 0x000000780068a947 */ /* 0x008fee0003800000 */
.L_x_183:
[----:B------:R-:W-:Y:S01]  /*4610*/  @!P4 R2UR UR8, R0 ;  /* 0x000000000008c2ca */ /* 0x000fe200000e0000 */
[----:B------:R-:W-:Y:S01]  /*4620*/  VOTEU.ALL UP1, P4 ;  /* 0x0000000000ff7886 */ /* 0x000fe20002020000 */
[----:B------:R-:W-:Y:S01]  /*4630*/  @!P4 R2UR UR9, R9 ;  /* 0x000000000909c2ca */ /* 0x000fe200000e0000 */
[----:B------:R-:W-:Y:S01]  /*4640*/  @!P4 IMAD.MOV.U32 R0, RZ, RZ, 0x2000 ;  /* 0x00002000ff00c424 */ /* 0x000fe200078e00ff */
[----:B------:R-:W-:Y:S01]  /*4650*/  UMOV UR10, 0x0 ;  /* 0x00000000000a7882 */ /* 0x000fe20000000000 */
[----:B------:R-:W-:Y:S01]  /*4660*/  UMOV UR11, 0x10000000 ;  /* 0x10000000000b7882 */ /* 0x000fe20000000000 */
[----:B------:R-:W-:Y:S01]  /*4670*/  @!UP1 UIADD3 UR32, UPT, UPT, UR7, 0x200, URZ ;  /* 0x0000020007209890 */ /* 0x000fe2000fffe0ff */
[----:B------:R-:W-:Y:S01]  /*4680*/  @!P4 IADD3 R9, P0, PT, R32, 0x580, RZ ;  /* 0x000005802009c810 */ /* 0x000fe20007f1e0ff */
[----:B------:R-:W-:Y:S05]  /*4690*/  VOTEU.ALL UP1, P4 ;  /* 0x0000000000ff7886 */ /* 0x000fea0002020000 */
[----:B------:R-:W-:Y:S01]  /*46a0*/  IMAD.U32 R11, RZ, RZ, UR8 ;  /* 0x00000008ff0b7e24 */ /* 0x000fe2000f8e00ff */
[----:B------:R-:W-:Y:S01]  /*46b0*/  UPRMT UR8, UR37, 0x654, UR33 ;  /* 0x0000065425087896 */ /* 0x000fe20008000021 */
[----:B------:R-:W-:Y:S03]  /*46c0*/  IMAD.U32 R10, RZ, RZ, UR9 ;  /* 0x00000009ff0a7e24 */ /* 0x000fe6000f8e00ff */
[----:B------:R-:W-:Y:S02]  /*46d0*/  @!P4 R2UR UR15, R11 ;  /* 0x000000000b0fc2ca */ /* 0x000fe400000e0000 */
[----:B------:R-:W-:Y:S11]  /*46e0*/  @!P4 R2UR UR14, R10 ;  /* 0x000000000a0ec2ca */ /* 0x000ff600000e0000 */
[----:B------:R-:W-:Y:S02]  /*46f0*/  @!UPT UIADD3 URZ, UPT, UPT, URZ, URZ, URZ ;  /* 0x000000fffffff290 */ /* 0x000fe4000fffe0ff */
[----:B------:R2:W-:Y:S01]  /*4700*/  @!UP1 UTMALDG.3D [UR32], [UR14], desc[UR10] ;  /* 0x00000a200e0095b4 */ /* 0x0005e20008011000 */
[----:B------:R3:W-:Y:S01]  /*4710*/  @!P4 SYNCS.ARRIVE.TRANS64.RED.A0TR RZ, [UR7+0xe0], R0 ;  /* 0x0000e000ffffc9a7 */ /* 0x0007e20008300407 */
[----:B------:R-:W-:Y:S01]  /*4720*/  SYNCS.ARRIVE.TRANS64.RED.A1T0 RZ, [UR8], RZ ;  /* 0x000000ffffff79a7 */ /* 0x000fe20008100408 */
[----:B---3--:R-:W-:Y:S01]  /*4730*/  @!P4 IMAD.X R0, RZ, RZ, R33, P0 ;  /* 0x000000ffff00c224 */ /* 0x008fe200000e0621 */
[----:B------:R-:W3:Y:S02]  /*4740*/  SYNCS.PHASECHK.TRANS64.TRYWAIT P2, [UR7+0x108], R12 ;  /* 0x0001080cff0075a7 */ /* 0x000ee40008041107 */
[----:B--23--:R-:W-:Y:S05]  /*4750*/  @!P2 BRA `(.L_x_84) ;  /* 0x00000078002ca947 */ /* 0x00cfea0003800000 */
.L_x_185:
        /* <DEDUP_REMOVED lines=8> */
[----:B------:R-:W-:Y:S01]  /*47e0*/  @!UP1 UIADD3 UR24, UPT, UPT, UR7, 0x2200, URZ ;  /* 0x0000220007189890 */ /* 0x000fe2000fffe0ff */
[----:B------:R-:W-:Y:S01]  /*47f0*/  VOTEU.ALL UP1, P4 ;  /* 0x0000000000ff7886 */ /* 0x000fe20002020000 */
[----:B------:R-:W-:Y:S01]  /*4800*/  UMOV UR27, UR35 ;  /* 0x00000023001b7c82 */ /* 0x000fe20008000000 */
[----:B------:R-:W-:Y:S02]  /*4810*/  UMOV UR28, UR36 ;  /* 0x00000024001c7c82 */ /* 0x000fe40008000000 */
[----:B------:R-:W-:Y:S01]  /*4820*/  IMAD.U32 R11, RZ, RZ, UR8 ;  /* 0x00000008ff0b7e24 */ /* 0x000fe2000f8e00ff */
[----:B------:R-:W-:Y:S01]  /*4830*/  UPRMT UR8, UR37, 0x654, UR25 ;  /* 0x0000065425087896 */ /* 0x000fe20008000019 */
[----:B------:R-:W-:Y:S02]  /*4840*/  IMAD.U32 R10, RZ, RZ, UR9 ;  /* 0x00000009ff0a7e24 */ /* 0x000fe4000f8e00ff */
[----:B------:R-:W-:Y:S01]  /*4850*/  @!P4 IMAD.X R20, RZ, RZ, R33, P0 ;  /* 0x000000ffff14c224 */ /* 0x000fe200000e0621 */
[----:B------:R-:W-:Y:S02]  /*4860*/  @!P4 R2UR UR15, R11 ;  /* 0x000000000b0fc2ca */ /* 0x000fe400000e0000 */
[----:B------:R-:W-:Y:S11]  /*4870*/  @!P4 R2UR UR14, R10 ;  /* 0x000000000a0ec2ca */ /* 0x000ff600000e0000 */
[----:B------:R-:W-:Y:S02]  /*4880*/  @!UPT UIADD3 URZ, UPT, UPT, URZ, URZ, URZ ;  /* 0x000000fffffff290 */ /* 0x000fe4000fffe0ff */
[----:B------:R2:W-:Y:S01]  /*4890*/  @!UP1 UTMALDG.3D [UR24], [UR14], desc[UR10] ;  /* 0x00000a180e0095b4 */ /* 0x0005e20008011000 */
[----:B------:R2:W-:Y:S01]  /*48a0*/  @!P4 SYNCS.ARRIVE.TRANS64.RED.A0TR RZ, [UR7+0xe8], R0 ;  /* 0x0000e800ffffc9a7 */ /* 0x0005e20008300407 */
[----:B------:R-:W-:Y:S01]  /*48b0*/  SYNCS.ARRIVE.TRANS64.RED.A1T0 RZ, [UR8], RZ ;  /* 0x000000ffffff79a7 */ /* 0x000fe20008100408 */
[----:B------:R-:W3:Y:S02]  /*48c0*/  SYNCS.PHASECHK.TRANS64.TRYWAIT P2, [UR7+0x110], R12 ;  /* 0x0001100cff0075a7 */ /* 0x000ee40008041107 */
[----:B--23--:R-:W-:Y:S05]  /*48d0*/  @!P2 BRA `(.L_x_85) ;  /* 0x0000007400e4a947 */ /* 0x00cfea0003800000 */
.L_x_187:
[----:B------:R-:W2:Y:S01]  /*48e0*/  LDC.64 R14, c[0x0][0xb10] ;  /* 0x0002c400ff0e7b82 */ /* 0x000ea20000000a00 */
[----:B------:R-:W-:Y:S01]  /*48f0*/  @!P4 R2UR UR8, R20 ;  /* 0x000000001408c2ca */ /* 0x000fe200000e0000 */
[----:B------:R-:W-:Y:S01]  /*4900*/  VOTEU.ALL UP1, P4 ;  /* 0x0000000000ff7886 */ /* 0x000fe20002020000 */
[----:B------:R-:W-:Y:S01]  /*4910*/  @!P4 R2UR UR9, R21 ;  /* 0x000000001509c2ca */ /* 0x000fe200000e0000 */
[----:B------:R-:W-:Y:S01]  /*4920*/  UMOV UR10, 0x0 ;  /* 0x00000000000a7882 */ /* 0x000fe20000000000 */
[----:B------:R-:W-:Y:S03]  /*4930*/  UMOV UR11, 0x10000000 ;  /* 0x10000000000b7882 */ /* 0x000fe60000000000 */
[----:B------:R-:W3:Y:S01]  /*4940*/  LDC.64 R10, c[0x0][0xb18] ;  /* 0x0002c600ff0a7b82 */ /* 0x000ee20000000a00 */
[----:B------:R-:W-:Y:S01]  /*4950*/  @!UP1 UIADD3 UR18, UPT, UPT, UR34, 0x80, URZ ;  /* 0x0000008022129890 */ /* 0x000fe2000fffe0ff */
[----:B------:R-:W-:Y:S01]  /*4960*/  @P3 SHF.R.U32.HI R28, RZ, 0x10, R25 ;  /* 0x00000010ff1c3819 */ /* 0x000fe20000011619 */
[----:B------:R-:W-:Y:S01]  /*4970*/  @!UP1 UIADD3 UR16, UPT, UPT, UR7, 0x4200, URZ ;  /* 0x0000420007109890 */ /* 0x000fe2000fffe0ff */
[----:B------:R-:W-:Y:S01]  /*4980*/  VIADD R30, R30, 0x1 ;  /* 0x000000011e1e7836 */ /* 0x000fe20000000000 */
[----:B------:R-:W-:Y:S03]  /*4990*/  VOTEU.ALL UP1, P4 ;  /* 0x0000000000ff7886 */ /* 0x000fe60002020000 */
[----:B------:R-:W5:Y:S01]  /*49a0*/  @!P1 LDC R0, c[0x0][0xb20] ;  /* 0x0002c800ff009b82 */ /* 0x000f620000000800 */
[----:B------:R-:W-:Y:S01]  /*49b0*/  UMOV UR19, UR35 ;  /* 0x0000002300137c82 */ /* 0x000fe20008000000 */
[----:B------:R-:W-:Y:S01]  /*49c0*/  IMAD.U32 R21, RZ, RZ, UR8 ;  /* 0x00000008ff157e24 */ /* 0x000fe2000f8e00ff */
[----:B------:R-:W-:Y:S05]  /*49d0*/  UMOV UR20, UR36 ;  /* 0x0000002400147c82 */ /* 0x000fea0008000000 */
[----:B-1----:R-:W1:Y:S01]  /*49e0*/  @!P1 LDC R3, c[0x0][0xb0c] ;  /* 0x0002c300ff039b82 */ /* 0x002e620000000800 */
[----:B------:R-:W-:Y:S01]  /*49f0*/  IMAD.U32 R20, RZ, RZ, UR9 ;  /* 0x00000009ff147e24 */ /* 0x000fe2000f8e00ff */
[----:B------:R-:W-:Y:S01]  /*4a00*/  UPRMT UR8, UR37, 0x654, UR17 ;  /* 0x0000065425087896 */ /* 0x000fe20008000011 */
[----:B------:R-:W-:Y:S03]  /*4a10*/  @!P4 R2UR UR15, R21 ;  /* 0x00000000150fc2ca */ /* 0x000fe600000e0000 */
[----:B------:R-:W-:Y:S01]  /*4a20*/  @!P4 R2UR UR14, R20 ;  /* 0x00000000140ec2ca */ /* 0x000fe200000e0000 */
[----:B------:R-:W-:Y:S11]  /*4a30*/  @!P4 IMAD.MOV.U32 R20, RZ, RZ, 0x2000 ;  /* 0x00002000ff14c424 */ /* 0x000ff600078e00ff */
[----:B------:R-:W-:Y:S01]  /*4a40*/  @!UPT UIADD3 URZ, UPT, UPT, URZ, URZ, URZ ;  /* 0x000000fffffff290 */ /* 0x000fe2000fffe0ff */
[----:B------:R1:W-:Y:S01]  /*4a50*/  @!UP1 UTMALDG.3D [UR16], [UR14], desc[UR10] ;  /* 0x00000a100e0095b4 */ /* 0x0003e20008011000 */
[----:B------:R1:W-:Y:S02]  /*4a60*/  @!P4 SYNCS.ARRIVE.TRANS64.RED.A0TR RZ, [UR7+0xf0], R20 ;  /* 0x0000f014ffffc9a7 */ /* 0x0003e40008300407 */
[----:B-1----:R-:W-:Y:S01]  /*4a70*/  @!P1 ISETP.NE.AND P2, PT, R3, 0x1, PT ;  /* 0x000000010300980c */ /* 0x002fe20003f45270 */
[C---:B--2---:R-:W-:Y:S01]  /*4a80*/  @!P1 IMAD.HI.U32 R14, R13.reuse, R14, RZ ;  /* 0x0000000e0d0e9227 */ /* 0x044fe200078e00ff */
[----:B---3--:R-:W-:Y:S03]  /*4a90*/  @!P1 ISETP.NE.AND P0, PT, R10, 0x1, PT ;  /* 0x000000010a00980c */ /* 0x008fe60003f05270 */
[C---:B------:R-:W-:Y:S01]  /*4aa0*/  @!P1 IMAD.HI.U32 R11, R8.reuse, R11, RZ ;  /* 0x0000000b080b9227 */ /* 0x040fe200078e00ff */
[----:B------:R-:W-:Y:S04]  /*4ab0*/  @!P1 SHF.R.U32.HI R14, RZ, R15, R14 ;  /* 0x0000000fff0e9219 */ /* 0x000fe8000001160e */
[----:B-----5:R-:W-:Y:S01]  /*4ac0*/  @!P1 SHF.R.U32.HI R9, RZ, R0, R11 ;  /* 0x00000000ff099219 */ /* 0x020fe2000001160b */
[----:B------:R-:W-:Y:S01]  /*4ad0*/  SYNCS.ARRIVE.TRANS64.RED.A1T0 RZ, [UR8], RZ ;  /* 0x000000ffffff79a7 */ /* 0x000fe20008100408 */
[----:B------:R-:W-:Y:S02]  /*4ae0*/  @!P1 SEL R14, R13, R14, !P2 ;  /* 0x0000000e0d0e9207 */ /* 0x000fe40005000000 */
[----:B------:R-:W-:Y:S01]  /*4af0*/  @!P1 SEL R9, R8, R9, !P0 ;  /* 0x0000000908099207 */ /* 0x000fe20004000000 */
[----:B------:R-:W1:Y:S04]  /*4b00*/  SYNCS.PHASECHK.TRANS64.TRYWAIT P5, [UR7+0x118], R12 ;  /* 0x0001180cff0075a7 */ /* 0x000e6800080a1107 */
[----:B------:R-:W-:Y:S02]  /*4b10*/  @!P1 IMAD.IADD R0, R9, 0x1, -R14 ;  /* 0x0000000109009824 */ /* 0x000fe400078e0a0e */
[----:B------:R-:W-:Y:S02]  /*4b20*/  @!P1 IMAD.IADD R9, R14, 0x1, -R9 ;  /* 0x000000010e099824 */ /* 0x000fe400078e0a09 */
[----:B------:R-:W-:Y:S02]  /*4b30*/  @!P1 IMAD R13, R0, R3, R13 ;  /* 0x00000003000d9224 */ /* 0x000fe400078e020d */
[----:B------:R-:W-:Y:S01]  /*4b40*/  @!P1 IMAD R8, R9, R10, R8 ;  /* 0x0000000a09089224 */ /* 0x000fe200078e0208 */
[----:B-1----:R-:W-:Y:S06]  /*4b50*/  @!P5 BRA `(.L_x_86) ;  /* 0x00000074005cd947 */ /* 0x002fec0003800000 */
.L_x_189:
[----:B-1----:R-:W-:Y:S01]  /*4b60*/  @!P4 IADD3 R3, P0, PT, R32, 0x580, RZ ;  /* 0x000005802003c810 */ /* 0x002fe20007f1e0ff */
[----:B------:R-:W-:Y:S01]  /*4b70*/  VOTEU.ALL UP1, P4 ;  /* 0x0000000000ff7886 */ /* 0x000fe20002020000 */
[----:B------:R-:W-:Y:S01]  /*4b80*/  UMOV UR18, 0x0 ;  /* 0x0000000000127882 */ /* 0x000fe20000000000 */
[----:B------:R-:W-:Y:S01]  /*4b90*/  UMOV UR19, 0x10000000 ;  /* 0x1000000000137882 */ /* 0x000fe20000000000 */
[----:B------:R-:W-:Y:S01]  /*4ba0*/  @!P4 R2UR UR9, R3 ;  /* 0x000000000309c2ca */ /* 0x000fe200000e0000 */
[----:B------:R-:W-:Y:S01]  /*4bb0*/  @!P4 IMAD.X R0, RZ, RZ, R33, P0 ;  /* 0x000000ffff00c224 */ /* 0x000fe200000e0621 */
[----:B------:R-:W-:Y:S01]  /*4bc0*/  @!UP1 UIADD3 UR10, UPT, UPT, UR34, 0xc0, URZ ;  /* 0x000000c0220a9890 */ /* 0x000fe2000fffe0ff */
[----:B------:R-:W-:Y:S01]  /*4bd0*/  ISETP.NE.AND P0, PT, R30, 0x2, PT ;  /* 0x000000021e00780c */ /* 0x000fe20003f05270 */
[----:B------:R-:W-:Y:S01]  /*4be0*/  UMOV UR11, UR35 ;  /* 0x00000023000b7c82 */ /* 0x000fe20008000000 */
[----:B------:R-:W-:Y:S01]  /*4bf0*/  UMOV UR12, UR36 ;  /* 0x00000024000c7c82 */ /* 0x000fe20008000000 */
[----:B------:R-:W-:Y:S01]  /*4c00*/  @!P4 R2UR UR8, R0 ;  /* 0x000000000008c2ca */ /* 0x000fe200000e0000 */
[----:B------:R-:W-:Y:S01]  /*4c10*/  IMAD.IADD R20, R8, 0x1, R147 ;  /* 0x0000000108147824 */ /* 0x000fe200078e0293 */
[----:B------:R-:W-:Y:S01]  /*4c20*/  @P3 R2UR UR36, R28 ;  /* 0x000000001c2432ca */ /* 0x000fe200000e0000 */
[----:B------:R-:W-:Y:S01]  /*4c30*/  IMAD.IADD R21, R13, 0x1, R170 ;  /* 0x000000010d157824 */ /* 0x000fe200078e02aa */
[----:B------:R-:W-:Y:S02]  /*4c40*/  SEL R0, RZ, 0x1, P0 ;  /* 0x00000001ff007807 */ /* 0x000fe40000000000 */
[----:B------:R-:W-:Y:S01]  /*4c50*/  LOP3.LUT R31, R31, 0x1, RZ, 0x3c, !PT ;  /* 0x000000011f1f7812 */ /* 0x000fe200078e3cff */
[----:B------:R-:W-:Y:S01]  /*4c60*/  IMAD.U32 R10, RZ, RZ, UR9 ;  /* 0x00000009ff0a7e24 */ /* 0x000fe2000f8e00ff */
[----:B------:R-:W-:Y:S01]  /*4c70*/  @!UP1 UIADD3 UR9, UPT, UPT, UR7, 0xf8, URZ ;  /* 0x000000f807099890 */ /* 0x000fe2000fffe0ff */
[----:B------:R-:W-:Y:S02]  /*4c80*/  LOP3.LUT R29, R29, R0, RZ, 0x3c, !PT ;  /* 0x000000001d1d7212 */ /* 0x000fe400078e3cff */
[----:B------:R-:W-:Y:S02]  /*4c90*/  SEL R30, R30, RZ, P0 ;  /* 0x000000ff1e1e7207 */ /* 0x000fe40000000000 */
[----:B------:R-:W-:Y:S01]  /*4ca0*/  IMAD.U32 R11, RZ, RZ, UR8 ;  /* 0x00000008ff0b7e24 */ /* 0x000fe2000f8e00ff */
[----:B------:R-:W-:Y:S01]  /*4cb0*/  @!P4 R2UR UR14, R10 ;  /* 0x000000000a0ec2ca */ /* 0x000fe200000e0000 */
[----:B------:R-:W-:Y:S01]  /*4cc0*/  @!UP1 UIADD3 UR8, UPT, UPT, UR7, 0x6200, URZ ;  /* 0x0000620007089890 */ /* 0x000fe2000fffe0ff */
[----:B------:R-:W-:Y:S02]  /*4cd0*/  VOTEU.ALL UP1, P4 ;  /* 0x0000000000ff7886 */ /* 0x000fe40002020000 */
[----:B------:R-:W-:Y:S11]  /*4ce0*/  @!P4 R2UR UR15, R11 ;  /* 0x000000000b0fc2ca */ /* 0x000ff600000e0000 */
[----:B------:R-:W-:Y:S02]  /*4cf0*/  @!UPT UIADD3 URZ, UPT, UPT, URZ, URZ, URZ ;  /* 0x000000fffffff290 */ /* 0x000fe4000fffe0ff */
[----:B------:R2:W-:Y:S01]  /*4d00*/  @!UP1 UTMALDG.3D [UR8], [UR14], desc[UR18] ;  /* 0x000012080e0095b4 */ /* 0x0005e20008011000 */
[----:B------:R2:W-:Y:S01]  /*4d10*/  @!P4 SYNCS.ARRIVE.TRANS64.RED.A0TR RZ, [UR7+0xf8], R23 ;  /* 0x0000f817ffffc9a7 */ /* 0x0005e20008300407 */
[----:B------:R-:W-:Y:S01]  /*4d20*/  UPLOP3.LUT UP1, UPT, UPT, UPT, UPT, 0x80, 0x8 ;  /* 0x000000000008789c */ /* 0x000fe20003f2f070 */
[----:B------:R-:W-:Y:S01]  /*4d30*/  SYNCS.ARRIVE.TRANS64.RED.A1T0 RZ, [UR13], RZ ;  /* 0x000000ffffff79a7 */ /* 0x000fe2000810040d */
[----:B------:R-:W-:Y:S09]  /*4d40*/  @P3 BRA `(.L_x_87) ;  /* 0xfffffff000943947 */ /* 0x000ff2000383ffff */
[----:B------:R-:W-:-:S04]  /*4d50*/  SHF.L.U32 R3, R31, 0x1f, RZ ;  /* 0x0000001f1f037819 */ /* 0x000fc800000006ff */
[----:B------:R-:W1:Y:S02]  /*4d60*/  SYNCS.PHASECHK.TRANS64.TRYWAIT P0, [UR7+0x100], R3 ;  /* 0x00010003ff0075a7 */ /* 0x000e640008001107 */
[----:B-1----:R-:W-:Y:S05]  /*4d70*/  @!P0 BRA `(.L_x_88) ;  /* 0x0000007000ec8947 */ /* 0x002fea0003800000 */
.L_x_191:
[----:B------:R-:W3:Y:S02]  /*4d80*/  SYNCS.PHASECHK.TRANS64.TRYWAIT P0, [UR7+0x108], R3 ;  /* 0x00010803ff0075a7 */ /* 0x000ee40008001107 */
[----:B---3--:R-:W-:Y:S05]  /*4d90*/  @!P0 BRA `(.L_x_89) ;  /* 0x0000007000fc8947 */ /* 0x008fea0003800000 */
.L_x_193:
[----:B------:R-:W3:Y:S02]  /*4da0*/  SYNCS.PHASECHK.TRANS64.TRYWAIT P0, [UR7+0x110], R3 ;  /* 0x00011003ff0075a7 */ /* 0x000ee40008001107 */
[----:B---3--:R-:W-:Y:S05]  /*4db0*/  @!P0 BRA `(.L_x_90) ;  /* 0x00000074000c8947 */ /* 0x008fea0003800000 */
.L_x_195:
[----:B-1----:R-:W-:-:S07]  /*4dc0*/  MOV R0, UR7 ;  /* 0x0000000700007c02 */ /* 0x002fce0008000f00 */
.L_x_91:
[----:B-1----:R-:W-:-:S04]  /*4dd0*/  SHF.L.U32 R3, R31, 0x1f, RZ ;  /* 0x0000001f1f037819 */ /* 0x002fc800000006ff */
[----:B------:R1:W3:Y:S03]  /*4de0*/  SYNCS.PHASECHK.TRANS64.TRYWAIT P0, [R0+URZ+0x118], R3 ;  /* 0x00011803000075a7 */ /* 0x0002e600080011ff */
[----:B---3--:R-:W-:Y:S05]  /*4df0*/  @!P0 NANOSLEEP.SYNCS 0x989680 ;  /* 0x009896800000895d */ /* 0x008fea0003900000 */
[----:B------:R-:W3:Y:S02]  /*4e00*/  @!P0 SYNCS.PHASECHK.TRANS64 P0, [R0+URZ+0x118], R3 ;  /* 0x00011803000085a7 */ /* 0x000ee400080010ff */
[----:B--23--:R-:W-:Y:S05]  /*4e10*/  @P0 EXIT ;  /* 0x000000000000094d */ /* 0x00cfea0003800000 */
[----:B------:R-:W-:Y:S05]  /*4e20*/  BRA `(.L_x_91) ;  /* 0xfffffffc00e87947 */ /* 0x000fea000383ffff */
.L_x_76:
[----:B------:R-:W-:-:S06]  /*4e30*/  UISETP.GE.AND UP1, UPT, UR8, 0x4, UPT ;  /* 0x000000040800788c */ /* 0x000fcc000bf26270 */
[----:B------:R-:W-:-:S13]  /*4e40*/  PLOP3.LUT P0, PT, PT, PT, UP1, 0x80, 0x8 ;  /* 0x000000000008781c */ /* 0x000fda0003f0f018 */
[----:B------:R-:W-:Y:S05]  /*4e50*/  @!P0 EXIT ;  /* 0x000000000000894d */ /* 0x000fea0003800000 */
[----:B------:R-:W-:Y:S01]  /*4e60*/  BAR.SYNC.DEFER_BLOCKING 0x6, 0xa0 ;  /* 0x0182800000007b1d */ /* 0x000fe20000010000 */
[C---:B------:R-:W-:Y:S01]  /*4e70*/  IMAD.SHL.U32 R3, R185.reuse, 0x40, RZ ;  /* 0x00000040b9037824 */ /* 0x040fe200078e00ff */
[C---:B------:R-:W-:Y:S01]  /*4e80*/  LOP3.LUT R189, R185.reuse, 0x60, RZ, 0xc0, !PT ;  /* 0x00000060b9bd7812 */ /* 0x040fe200078ec0ff */
[C---:B------:R-:W-:Y:S01]  /*4e90*/  IMAD.SHL.U32 R172, R185.reuse, 0x8, RZ ;  /* 0x00000008b9ac7824 */ /* 0x040fe200078e00ff */
[C---:B------:R-:W-:Y:S01]  /*4ea0*/  LOP3.LUT R187, R185.reuse, 0x2, RZ, 0xc0, !PT ;  /* 0x00000002b9bb7812 */ /* 0x040fe200078ec0ff */
[----:B------:R-:W-:Y:S01]  /*4eb0*/  IMAD.U32 R79, R185, 0x10000, RZ ;  /* 0x00010000b94f7824 */ /* 0x000fe200078e00ff */
[----:B------:R-:W-:Y:S02]  /*4ec0*/  UMOV UR49, 0x400 ;  /* 0x0000040000317882 */ /* 0x000fe40000000000 */
[----:B------:R-:W1:Y:S01]  /*4ed0*/  LDC R177, c[0x0][0x370] ;  /* 0x0000dc00ffb17b82 */ /* 0x000e620000000800 */
[----:B------:R-:W-:Y:S01]  /*4ee0*/  ULEA UR49, UR37, UR49, 0x18 ;  /* 0x0000003125317291 */ /* 0x000fe2000f8ec0ff */
[----:B------:R-:W-:Y:S01]  /*4ef0*/  LOP3.LUT R5, R3, 0x180, RZ, 0xc0, !PT ;  /* 0x0000018003057812 */ /* 0x000fe200078ec0ff */
[----:B------:R-:W-:Y:S01]  /*4f00*/  HFMA2 R191, -RZ, RZ, 0, 0 ;  /* 0x00000000ffbf7431 */ /* 0x000fe200000001ff */
[----:B------:R-:W-:Y:S01]  /*4f10*/  LOP3.LUT R79, R79, 0x600000, RZ, 0xc0, !PT ;  /* 0x006000004f4f7812 */ /* 0x000fe200078ec0ff */
[----:B------:R-:W-:Y:S01]  /*4f20*/  UIADD3 UR4, UPT, UPT, UR49, 0x8200, URZ ;  /* 0x0000820031047890 */ /* 0x000fe2000fffe0ff */
[----:B------:R-:W-:Y:S01]  /*4f30*/  LOP3.LUT R172, R5, 0x30, R172, 0xf8, !PT ;  /* 0x0000003005ac7812 */ /* 0x000fe200078ef8ac */
[----:B------:R-:W-:Y:S01]  /*4f40*/  IMAD.MOV.U32 R76, RZ, RZ, RZ ;  /* 0x000000ffff4c7224 */ /* 0x000fe200078e00ff */
[----:B------:R-:W2:Y:S01]  /*4f50*/  LDC R74, c[0x0][0xb0c] ;  /* 0x0002c300ff4a7b82 */ /* 0x000ea20000000800 */
[----:B------:R-:W-:-:S02]  /*4f60*/  LOP3.LUT R185, R185, 0x4, RZ, 0xc0, !PT ;  /* 0x00000004b9b97812 */ /* 0x000fc400078ec0ff */
[----:B------:R-:W-:Y:S02]  /*4f70*/  CS2R R182, SRZ ;  /* 0x0000000000b67805 */ /* 0x000fe4000001ff00 */
[----:B------:R-:W-:Y:S02]  /*4f80*/  LOP3.LUT R172, R172, 0x1e40, R3, 0xf8, !PT ;  /* 0x00001e40acac7812 */ /* 0x000fe400078ef803 */
[----:B------:R-:W-:Y:S02]  /*4f90*/  CS2R R180, SRZ ;  /* 0x0000000000b47805 */ /* 0x000fe4000001ff00 */
[----:B------:R-:W-:Y:S01]  /*4fa0*/  IADD3 R184, PT, PT, -R185, 0x2, RZ ;  /* 0x00000002b9b87810 */ /* 0x000fe20007ffe1ff */
[----:B------:R-:W-:Y:S01]  /*4fb0*/  IMAD.MOV R176, RZ, RZ, -R187 ;  /* 0x000000ffffb07224 */ /* 0x000fe200078e0abb */
[----:B------:R-:W-:Y:S01]  /*4fc0*/  MOV R188, UR4 ;  /* 0x0000000400bc7c02 */ /* 0x000fe20008000f00 */
[----:B------:R-:W4:Y:S01]  /*4fd0*/  LDC R174, c[0x0][0xb20] ;  /* 0x0002c800ffae7b82 */ /* 0x000f220000000800 */
[----:B------:R-:W3:Y:S01]  /*4fe0*/  LDS R0, [UR49+0x1c0] ;  /* 0x0001c031ff007984 */ /* 0x000ee20008000800 */
[----:B------:R-:W-:Y:S01]  /*4ff0*/  VIADD R186, R172, UR49 ;  /* 0x00000031acba7c36 */ /* 0x000fe20008000000 */
[----:B------:R-:W1:Y:S01]  /*5000*/  LDCU.64 UR52, c[0x0][0x348] ;  /* 0x00006900ff3477ac */ /* 0x000e620008000a00 */
[----:B------:R-:W-:-:S02]  /*5010*/  IMAD.MOV R175, RZ, RZ, -R185 ;  /* 0x000000ffffaf7224 */ /* 0x000fc400078e0ab9 */
[----:B------:R-:W-:Y:S01]  /*5020*/  VIADD R186, R186, 0x200 ;  /* 0x00000200baba7836 */ /* 0x000fe20000000000 */
[----:B------:R-:W1:Y:S01]  /*5030*/  LDCU.64 UR38, c[0x0][0x888] ;  /* 0x00011100ff2677ac */ /* 0x000e620008000a00 */
[----:B------:R-:W1:Y:S01]  /*5040*/  LDC R73, c[0x0][0xb30] ;  /* 0x0002cc00ff497b82 */ /* 0x000e620000000800 */
[----:B------:R-:W1:Y:S01]  /*5050*/  LDCU.64 UR44, c[0x0][0x890] ;  /* 0x00011200ff2c77ac */ /* 0x000e620008000a00 */
[----:B------:R-:W-:-:S06]  /*5060*/  UIADD3 UR48, UPT, UPT, UR49, 0x200, URZ ;  /* 0x0000020031307890 */ /* 0x000fcc000fffe0ff */
[----:B------:R-:W1:Y:S08]  /*5070*/  LDC.64 R168, c[0x0][0xb10] ;  /* 0x0002c400ffa87b82 */ /* 0x000e700000000a00 */
[----:B------:R-:W1:Y:S08]  /*5080*/  LDC.64 R70, c[0x0][0xb18] ;  /* 0x0002c600ff467b82 */ /* 0x000e700000000a00 */
[----:B------:R-:W1:Y:S08]  /*5090*/  LDC.64 R68, c[0x0][0xb28] ;  /* 0x0002ca00ff447b82 */ /* 0x000e700000000a00 */
[----:B------:R-:W1:Y:S01]  /*50a0*/  LDC.64 R166, c[0x0][0x8b0] ;  /* 0x00022c00ffa67b82 */ /* 0x000e620000000a00 */
[----:B---3--:R-:W-:-:S07]  /*50b0*/  IMAD.IADD R79, R0, 0x1, R79 ;  /* 0x00000001004f7824 */ /* 0x008fce00078e024f */
[----:B------:R-:W3:Y:S08]  /*50c0*/  LDC.64 R164, c[0x0][0x8a8] ;  /* 0x00022a00ffa47b82 */ /* 0x000ef00000000a00 */
[----:B--2-4-:R-:W1:Y:S02]  /*50d0*/  LDC R178, c[0x0][0x374] ;  /* 0x0000dd00ffb27b82 */ /* 0x014e640000000800 */
.L_x_136:
[C---:B------:R-:W-:Y:S02]  /*50e0*/  LEA R0, R191.reuse, UR49, 0x3 ;  /* 0x00000031bf007c11 */ /* 0x040fe4000f8e18ff */
[----:B------:R-:W-:Y:S02]  /*50f0*/  SHF.L.U32 R3, R182, 0x1f, RZ ;  /* 0x0000001fb6037819 */ /* 0x000fe400000006ff */
[----:B------:R-:W-:Y:S02]  /*5100*/  LEA R16, R191, UR49, 0x4 ;  /* 0x00000031bf107c11 */ /* 0x000fe4000f8e20ff */
[----:B------:R-:W2:Y:S02]  /*5110*/  SYNCS.PHASECHK.TRANS64.TRYWAIT P0, [R0+URZ+0x130], R3 ;  /* 0x00013003000075a7 */ /* 0x000ea400080011ff */
[----:B-12---:R-:W-:Y:S05]  /*5120*/  @!P0 BRA `(.L_x_92) ;  /* 0x0000007000488947 */ /* 0x006fea0003800000 */
.L_x_196:
[----:B------:R-:W4:Y:S01]  /*5130*/  LDC.64 R12, c[0x0][0xb10] ;  /* 0x0002c400ff0c7b82 */ /* 0x000f220000000a00 */
[----:B------:R-:W3:Y:S01]  /*5140*/  LDS.128 R16, [R16+0x1a0] ;  /* 0x0001a00010107984 */ /* 0x000ee20000000c00 */
[----:B-1----:R-:W-:Y:S01]  /*5150*/  ISETP.NE.AND P1, PT, R73, 0x1, PT ;  /* 0x000000014900780c */ /* 0x002fe20003f25270 */
[----:B--2---:R-:W-:Y:S01]  /*5160*/  VIADD R0, R0, 0x140 ;  /* 0x0000014000007836 */ /* 0x004fe20000000000 */
[----:B------:R-:W-:Y:S04]  /*5170*/  ISETP.GE.AND P0, PT, R72, 0x1, PT ;  /* 0x000000014800780c */ /* 0x000fe80003f06270 */
[----:B------:R-:W1:Y:S01]  /*5180*/  LDC.64 R10, c[0x0][0xb18] ;  /* 0x0002c600ff0a7b82 */ /* 0x000e620000000a00 */
[----:B------:R-:W-:Y:S01]  /*5190*/  PRMT R0, RZ, 0x654, R0 ;  /* 0x00000654ff007816 */ /* 0x000fe20000000000 */
[----:B------:R-:W-:Y:S01]  /*51a0*/  @!PT LDS RZ, [RZ] ;  /* 0x00000000fffff984 */ /* 0x000fe20000000800 */
[----:B------:R-:W-:Y:S01]  /*51b0*/  @!PT LDS RZ, [RZ] ;  /* 0x00000000fffff984 */ /* 0x000fe20000000800 */
[----:B------:R-:W-:Y:S01]  /*51c0*/  @!PT LDS RZ, [RZ] ;  /* 0x00000000fffff984 */ /* 0x000fe20000000800 */
[----:B------:R-:W-:Y:S01]  /*51d0*/  @!PT LDS RZ, [RZ] ;  /* 0x00000000fffff984 */ /* 0x000fe20000000800 */
[----:B------:R2:W-:Y:S06]  /*51e0*/  MEMBAR.ALL.CTA ;  /* 0x0000000000007992 */ /* 0x0005ec0000008000 */
[----:B--2---:R-:W2:Y:S01]  /*51f0*/  FENCE.VIEW.ASYNC.S ;  /* 0x00000000000073c6 */ /* 0x004ea20000000000 */
[----:B------:R-:W1:Y:S08]  /*5200*/  @!P1 LDC R14, c[0x0][0xb20] ;  /* 0x0002c800ff0e9b82 */ /* 0x000e700000000800 */
[----:B------:R-:W1:Y:S01]  /*5210*/  @!P1 LDC R9, c[0x0][0xb0c] ;  /* 0x0002c300ff099b82 */ /* 0x000e620000000800 */
[----:B--2---:R2:W-:Y:S01]  /*5220*/  SYNCS.ARRIVE.TRANS64.RED.A1T0 RZ, [R0+URZ], RZ ;  /* 0x000000ff00ff79a7 */ /* 0x0045e200081004ff */
[----:B---3--:R-:W-:Y:S04]  /*5230*/  LOP3.LUT P4, RZ, R18, 0x1, RZ, 0xc0, !PT ;  /* 0x0000000112ff7812 */ /* 0x008fe8000788c0ff */
[----:B------:R-:W-:Y:S09]  /*5240*/  P2R R190, PR, RZ, 0x10 ;  /* 0x00000010ffbe7803 */ /* 0x000ff20000000000 */
[----:B------:R-:W-:Y:S02]  /*5250*/  @P4 MOV R77, R16 ;  /* 0x00000010004d4202 */ /* 0x000fe40000000f00 */
[----:B------:R-:W-:Y:S01]  /*5260*/  @P4 LOP3.LUT R75, R17, 0xffff, RZ, 0xc0, !PT ;  /* 0x0000ffff114b4812 */ /* 0x000fe200078ec0ff */
[----:B--2-4-:R-:W-:Y:S06]  /*5270*/  @!P0 BRA `(.L_x_93) ;  /* 0x0000000000a48947 */ /* 0x014fec0003800000 */
[----:B------:R-:W-:Y:S01]  /*5280*/  IMAD.HI.U32 R23, R178, R71, RZ ;  /* 0x00000047b2177227 */ /* 0x000fe200078e00ff */
[----:B------:R-:W-:Y:S02]  /*5290*/  ISETP.NE.AND P0, PT, R70, 0x1, PT ;  /* 0x000000014600780c */ /* 0x000fe40003f05270 */
[----:B------:R-:W-:Y:S01]  /*52a0*/  ISETP.NE.AND P2, PT, R72, 0x1, PT ;  /* 0x000000014800780c */ /* 0x000fe20003f45270 */
[----:B------:R-:W-:Y:S01]  /*52b0*/  IMAD.HI.U32 R22, R177, R168, RZ ;  /* 0x000000a8b1167227 */ /* 0x000fe200078e00ff */
[----:B------:R-:W-:Y:S02]  /*52c0*/  SHF.R.U32.HI R23, RZ, R174, R23 ;  /* 0x000000aeff177219 */ /* 0x000fe40000011617 */
[----:B------:R-:W-:Y:S01]  /*52d0*/  ISETP.NE.AND P3, PT, R74, 0x1, PT ;  /* 0x000000014a00780c */ /* 0x000fe20003f65270 */
[----:B------:R-:W-:Y:S01]  /*52e0*/  IMAD.HI.U32 R26, R77, R168, RZ ;  /* 0x000000a84d1a7227 */ /* 0x000fe200078e00ff */
[----:B------:R-:W-:Y:S02]  /*52f0*/  SHF.R.U32.HI R22, RZ, R169, R22 ;  /* 0x000000a9ff167219 */ /* 0x000fe40000011616 */
[----:B------:R-:W-:Y:S01]  /*5300*/  SEL R3, R178, R23, !P0 ;  /* 0x00000017b2037207 */ /* 0x000fe20004000000 */
[----:B------:R-:W-:Y:S01]  /*5310*/  IMAD.HI.U32 R23, R75, R71, RZ ;  /* 0x000000474b177227 */ /* 0x000fe200078e00ff */
[----:B------:R-:W-:Y:S02]  /*5320*/  SEL R7, R177, R22, !P3 ;  /* 0x00000016b1077207 */ /* 0x000fe40005800000 */
[----:B------:R-:W-:Y:S01]  /*5330*/  SHF.R.U32.HI R26, RZ, R169, R26 ;  /* 0x000000a9ff1a7219 */ /* 0x000fe2000001161a */
[-C--:B------:R-:W-:Y:S04]  /*5340*/  IMAD.HI.U32 R22, R3, R68.reuse, RZ ;  /* 0x0000004403167227 */ /* 0x080fe800078e00ff */
[----:B------:R-:W-:Y:S01]  /*5350*/  IMAD.HI.U32 R24, R7, R68, RZ ;  /* 0x0000004407187227 */ /* 0x000fe200078e00ff */
[-C--:B------:R-:W-:Y:S02]  /*5360*/  @P2 SHF.R.U32.HI R3, RZ, R69.reuse, R22 ;  /* 0x00000045ff032219 */ /* 0x080fe40000011616 */
[----:B------:R-:W-:Y:S02]  /*5370*/  SHF.R.U32.HI R22, RZ, R174, R23 ;  /* 0x000000aeff167219 */ /* 0x000fe40000011617 */
[----:B------:R-:W-:Y:S01]  /*5380*/  @P2 SHF.R.U32.HI R7, RZ, R69, R24 ;  /* 0x00000045ff072219 */ /* 0x000fe20000011618 */
[C---:B------:R-:W-:Y:S01]  /*5390*/  IMAD R2, R72.reuse, R3, RZ ;  /* 0x0000000348027224 */ /* 0x040fe200078e02ff */
[----:B------:R-:W-:Y:S02]  /*53a0*/  SEL R5, R75, R22, !P0 ;  /* 0x000000164b057207 */ /* 0x000fe40004000000 */
[----:B------:R-:W-:Y:S01]  /*53b0*/  SEL R3, R77, R26, !P3 ;  /* 0x0000001a4d037207 */ /* 0x000fe20005800000 */
[----:B------:R-:W-:Y:S01]  /*53c0*/  IMAD R4, R72, R7, RZ ;  /* 0x0000000748047224 */ /* 0x000fe200078e02ff */
[C---:B------:R-:W-:Y:S01]  /*53d0*/  ISETP.GE.AND P0, PT, R5.reuse, R2, PT ;  /* 0x000000020500720c */ /* 0x040fe20003f06270 */
[----:B------:R-:W-:Y:S03]  /*53e0*/  IMAD.HI.U32 R6, R5, R68, RZ ;  /* 0x0000004405067227 */ /* 0x000fe600078e00ff */
[----:B------:R-:W-:Y:S01]  /*53f0*/  ISETP.GE.OR P0, PT, R3, R4, P0 ;  /* 0x000000040300720c */ /* 0x000fe20000706670 */
[----:B------:R-:W-:Y:S01]  /*5400*/  IMAD.MOV R4, RZ, RZ, -R3 ;  /* 0x000000ffff047224 */ /* 0x000fe200078e0a03 */
[-C--:B------:R-:W-:Y:S03]  /*5410*/  SHF.R.U32.HI R6, RZ, R69.reuse, R6 ;  /* 0x00000045ff067219 */ /* 0x080fe60000011606 */
[----:B------:R-:W-:Y:S01]  /*5420*/  IMAD R77, R74, R4, R77 ;  /* 0x000000044a4d7224 */ /* 0x000fe200078e024d */
[----:B------:R-:W-:Y:S05]  /*5430*/  SEL R15, R5, R6, !P2 ;  /* 0x00000006050f7207 */ /* 0x000fea0005000000 */
[----:B------:R-:W-:Y:S02]  /*5440*/  IMAD.MOV R6, RZ, RZ, -R15 ;  /* 0x000000ffff067224 */ /* 0x000fe400078e0a0f */
[C---:B------:R-:W-:Y:S04]  /*5450*/  @!P0 IMAD.HI.U32 R2, R3.reuse, R68, RZ ;  /* 0x0000004403028227 */ /* 0x040fe800078e00ff */
[----:B------:R-:W-:Y:S01]  /*5460*/  IMAD R6, R72, R6, R5 ;  /* 0x0000000648067224 */ /* 0x000fe200078e0205 */
[----:B------:R-:W-:Y:S04]  /*5470*/  @!P0 SHF.R.U32.HI R2, RZ, R69, R2 ;  /* 0x00000045ff028219 */ /* 0x000fe80000011602 */
[----:B------:R-:W-:Y:S02]  /*5480*/  @!P0 SEL R0, R3, R2, !P2 ;  /* 0x0000000203008207 */ /* 0x000fe40005000000 */
[----:B------:R-:W-:Y:S02]  /*5490*/  IADD3 R2, PT, PT, -R5, RZ, RZ ;  /* 0x000000ff05027210 */ /* 0x000fe40007ffe1ff */
[----:B------:R-:W-:Y:S01]  /*54a0*/  @!P0 IADD3 R8, PT, PT, R15, -R0, RZ ;  /* 0x800000000f088210 */ /* 0x000fe20007ffe0ff */
[----:B------:R-:W-:Y:S02]  /*54b0*/  @!P0 IMAD R0, R7, R6, R0 ;  /* 0x0000000607008224 */ /* 0x000fe400078e0200 */
[----:B------:R-:W-:Y:S02]  /*54c0*/  IMAD R75, R70, R2, R75 ;  /* 0x00000002464b7224 */ /* 0x000fe400078e024b */
[----:B------:R-:W-:Y:S02]  /*54d0*/  @!P0 IMAD R5, R8, R72, R3 ;  /* 0x0000004808058224 */ /* 0x000fe400078e0203 */
[----:B------:R-:W-:Y:S04]  /*54e0*/  @!P0 IMAD.MOV.U32 R3, RZ, RZ, R0 ;  /* 0x000000ffff038224 */ /* 0x000fe800078e0000 */
[----:B------:R-:W-:Y:S02]  /*54f0*/  IMAD R77, R3, R74, R77 ;  /* 0x0000004a034d7224 */ /* 0x000fe400078e024d */
[----:B------:R-:W-:Y:S07]  /*5500*/  IMAD R75, R5, R70, R75 ;  /* 0x00000046054b7224 */ /* 0x000fee00078e024b */
.L_x_93:
[----:B-1----:R-:W-:Y:S01]  /*5510*/  @!P1 ISETP.NE.AND P0, PT, R10, 0x1, PT ;  /* 0x000000010a00980c */ /* 0x002fe20003f05270 */
[----:B------:R-:W-:Y:S01]  /*5520*/  @!P1 IMAD.HI.U32 R0, R77, R12, RZ ;  /* 0x0000000c4d009227 */ /* 0x000fe200078e00ff */
[----:B------:R-:W-:Y:S01]  /*5530*/  @!P1 ISETP.NE.AND P2, PT, R9, 0x1, PT ;  /* 0x000000010900980c */ /* 0x000fe20003f45270 */
[----:B------:R-:W-:Y:S01]  /*5540*/  ULOP3.LUT UP0, URZ, UR48, 0x1b0, URZ, 0xc0, !UPT ;  /* 0x000001b030ff7892 */ /* 0x000fe2000f80c0ff */
[----:B------:R-:W-:Y:S01]  /*5550*/  R2UR UR42, R21 ;  /* 0x00000000152a72ca */ /* 0x000fe200000e0000 */
[----:B------:R-:W-:Y:S01]  /*5560*/  @!P1 IMAD.HI.U32 R3, R75, R11, RZ ;  /* 0x0000000b4b039227 */ /* 0x000fe200078e00ff */
[----:B------:R-:W-:Y:S02]  /*5570*/  @!P1 SHF.R.U32.HI R0, RZ, R13, R0 ;  /* 0x0000000dff009219 */ /* 0x000fe40000011600 */
[----:B------:R-:W-:Y:S01]  /*5580*/  R2UR UR41, R20 ;  /* 0x00000000142972ca */ /* 0x000fe200000e0000 */
[----:B------:R-:W-:Y:S01]  /*5590*/  VIADD R191, R191, 0x1 ;  /* 0x00000001bfbf7836 */ /* 0x000fe20000000000 */
[----:B------:R-:W-:Y:S02]  /*55a0*/  @!P1 SHF.R.U32.HI R2, RZ, R14, R3 ;  /* 0x0000000eff029219 */ /* 0x000fe40000011603 */
[----:B------:R-:W-:Y:S02]  /*55b0*/  @!P1 SEL R3, R77, R0, !P2 ;  /* 0x000000004d039207 */ /* 0x000fe40005000000 */
[----:B------:R-:W-:Y:S02]  /*55c0*/  @!P1 SEL R2, R75, R2, !P0 ;  /* 0x000000024b029207 */ /* 0x000fe40004000000 */
[----:B------:R-:W-:Y:S01]  /*55d0*/  @P4 SHF.R.U32.HI R179, RZ, 0x10, R17 ;  /* 0x00000010ffb34819 */ /* 0x000fe20000011611 */
[----:B------:R-:W-:Y:S02]  /*55e0*/  USHF.L.U32 UR42, UR42, 0x7, URZ ;  /* 0x000000072a2a7899 */ /* 0x000fe400080006ff */
[----:B------:R-:W-:Y:S02]  /*55f0*/  @!P1 IMAD.IADD R0, R2, 0x1, -R3 ;  /* 0x0000000102009824 */ /* 0x000fe400078e0a03 */
[----:B------:R-:W-:Y:S01]  /*5600*/  @!P1 IMAD.IADD R2, R3, 0x1, -R2 ;  /* 0x0000000103029824 */ /* 0x000fe200078e0a02 */
[----:B------:R-:W-:Y:S01]  /*5610*/  USHF.L.U32 UR41, UR41, 0x8, URZ ;  /* 0x0000000829297899 */ /* 0x000fe200080006ff */
[----:B------:R-:W-:Y:S02]  /*5620*/  @!P1 IMAD R77, R0, R9, R77 ;  /* 0x00000009004d9224 */ /* 0x000fe400078e024d */
[----:B------:R-:W-:Y:S01]  /*5630*/  @!P1 IMAD R75, R2, R10, R75 ;  /* 0x0000000a024b9224 */ /* 0x000fe200078e024b */
[----:B------:R-:W-:Y:S08]  /*5640*/  BRA.U !UP0, `(.L_x_94) ;  /* 0x0000000108407547 */ /* 0x000ff0000b800000 */
[----:B------:R-:W1:Y:S01]  /*5650*/  LDCU.64 UR8, c[0x4][0x88] ;  /* 0x01001100ff0877ac */ /* 0x000e620008000a00 */
[----:B------:R-:W-:Y:S01]  /*5660*/  MOV R3, 0x0 ;  /* 0x0000000000037802 */ /* 0x000fe20000000f00 */
[----:B------:R-:W-:Y:S02]  /*5670*/  HFMA2 R12, -RZ, RZ, 0, 5.9604644775390625e-08 ;  /* 0x00000001ff0c7431 */ /* 0x000fe400000001ff */
[----:B------:R-:W-:Y:S02]  /*5680*/  IMAD.MOV.U32 R8, RZ, RZ, 0x70 ;  /* 0x00000070ff087424 */ /* 0x000fe400078e00ff */
[----:B------:R-:W-:Y:S01]  /*5690*/  IMAD.MOV.U32 R13, RZ, RZ, RZ ;  /* 0x000000ffff0d7224 */ /* 0x000fe200078e00ff */
[----:B------:R-:W2:Y:S01]  /*56a0*/  LDCU.64 UR6, c[0x4][0x90] ;  /* 0x01001200ff0677ac */ /* 0x000ea20008000a00 */
[----:B------:R-:W3:Y:S01]  /*56b0*/  LDC.64 R2, c[0x4][R3] ;  /* 0x0100000003027b82 */ /* 0x000ee20000000a00 */
[----:B------:R-:W4:Y:S01]  /*56c0*/  LDCU.64 UR4, c[0x4][0x8] ;  /* 0x01000100ff0477ac */ /* 0x000f220008000a00 */
[----:B-1----:R-:W-:Y:S01]  /*56d0*/  MOV R5, UR9 ;  /* 0x0000000900057c02 */ /* 0x002fe20008000f00 */
[----:B------:R-:W-:Y:S01]  /*56e0*/  IMAD.U32 R4, RZ, RZ, UR8 ;  /* 0x00000008ff047e24 */ /* 0x000fe2000f8e00ff */
[----:B--2---:R-:W-:Y:S01]  /*56f0*/  MOV R7, UR7 ;  /* 0x0000000700077c02 */ /* 0x004fe20008000f00 */
[----:B------:R-:W-:Y:S01]  /*5700*/  IMAD.U32 R6, RZ, RZ, UR6 ;  /* 0x00000006ff067e24 */ /* 0x000fe2000f8e00ff */
[----:B----4-:R-:W-:Y:S01]  /*5710*/  MOV R11, UR5 ;  /* 0x00000005000b7c02 */ /* 0x010fe20008000f00 */
[----:B------:R-:W-:Y:S02]  /*5720*/  IMAD.U32 R10, RZ, RZ, UR4 ;  /* 0x00000004ff0a7e24 */ /* 0x000fe4000f8e00ff */
[----:B------:R-:W-:Y:S07]  /*5730*/  LEPC R20, `(.L_x_94) ;  /* 0x000000001014794e */ /* 0x000fee0000000000 */
[----:B---3-5:R-:W-:Y:S05]  /*5740*/  CALL.ABS.NOINC R2 ;  /* 0x0000000002007343 */ /* 0x028fea0003c00000 */
.L_x_94:
[----:B------:R-:W-:Y:S01]  /*5750*/  LOP3.LUT P0, RZ, R188, 0x1b0, RZ, 0xc0, !PT ;  /* 0x000001b0bcff7812 */ /* 0x000fe2000780c0ff */
[----:B------:R-:W-:Y:S11]  /*5760*/  BSSY.RECONVERGENT B6, `(.L_x_95) ;  /* 0x0000013000067945 */ /* 0x000ff60003800200 */
[----:B------:R-:W-:Y:S01]  /*5770*/  @!UPT UIADD3 URZ, UPT, UPT, URZ, URZ, URZ ;  /* 0x000000fffffff290 */ /* 0x000fe2000fffe0ff */
[----:B------:R-:W-:Y:S05]  /*5780*/  @!P0 BRA `(.L_x_96) ;  /* 0x0000000000408947 */ /* 0x000fea0003800000 */
        /* <DEDUP_REMOVED lines=16> */
.L_x_96:
[----:B------:R-:W-:Y:S05]  /*5890*/  BSYNC.RECONVERGENT B6 ;  /* 0x0000000000067941 */ /* 0x000fea0003800200 */
.L_x_95:
[----:B------:R-:W-:Y:S01]  /*58a0*/  ISETP.NE.U32.AND P4, PT, R166, RZ, PT ;  /* 0x000000ffa600720c */ /* 0x000fe20003f85070 */
[----:B------:R-:W-:Y:S01]  /*58b0*/  UISETP.NE.AND UP2, UPT, UR50, URZ, UPT ;  /* 0x000000ff3200728c */ /* 0x000fe2000bf45270 */
[----:B------:R-:W-:Y:S01]  /*58c0*/  ISETP.NE.U32.AND P2, PT, RZ, UR38, PT ;  /* 0x00000026ff007c0c */ /* 0x000fe2000bf45070 */
[----:B------:R-:W-:Y:S01]  /*58d0*/  UISETP.NE.U32.AND UP1, UPT, UR44, URZ, UPT ;  /* 0x000000ff2c00728c */ /* 0x000fe2000bf25070 */
[----:B------:R-:W-:Y:S01]  /*58e0*/  ISETP.NE.AND.EX P4, PT, R167, RZ, PT, P4 ;  /* 0x000000ffa700720c */ /* 0x000fe20003f85340 */
[----:B------:R-:W-:Y:S01]  /*58f0*/  UPLOP3.LUT UP0, UPT, UPT, UPT, UPT, 0x40, 0x4 ;  /* 0x000000000004789c */ /* 0x000fe20003f0e870 */
[----:B------:R-:W-:Y:S01]  /*5900*/  ISETP.NE.AND.EX P2, PT, RZ, UR39, PT, P2 ;  /* 0x00000027ff007c0c */ /* 0x000fe2000bf45320 */
[----:B------:R-:W-:Y:S01]  /*5910*/  UISETP.NE.AND.EX UP1, UPT, UR45, URZ, UPT, UP1 ;  /* 0x000000ff2d00728c */ /* 0x000fe2000bf25310 */
[----:B------:R-:W-:Y:S04]  /*5920*/  PLOP3.LUT P1, PT, PT, PT, UP2, 0x80, 0x8 ;  /* 0x000000000008781c */ /* 0x000fe80003f2f028 */
[----:B------:R-:W-:Y:S06]  /*5930*/  @UP2 UPLOP3.LUT UP0, UPT, UPT, UPT, UP1, 0x80, 0x8 ;  /* 0x000000000008289c */ /* 0x000fec0003f0f010 */
[----:B------:R-:W-:Y:S01]  /*5940*/  PLOP3.LUT P0, PT, PT, PT, UP0, 0x80, 0x8 ;  /* 0x000000000008781c */ /* 0x000fe20003f0f008 */
[----:B------:R-:W-:Y:S01]  /*5950*/  @!UPT UIADD3 URZ, UPT, UPT, URZ, URZ, URZ ;  /* 0x000000fffffff290 */ /* 0x000fe2000fffe0ff */
[----:B------:R-:W-:Y:S11]  /*5960*/  BRA.U !UP1, `(.L_x_97) ;  /* 0x0000000109387547 */ /* 0x000ff6000b800000 */
[----:B------:R-:W-:Y:S01]  /*5970*/  UISETP.NE.U32.AND UP0, UPT, UR38, URZ, UPT ;  /* 0x000000ff2600728c */ /* 0x000fe2000bf05070 */
[----:B------:R-:W-:Y:S02]  /*5980*/  HFMA2 R0, -RZ, RZ, 0, 5.9604644775390625e-08 ;  /* 0x00000001ff007431 */ /* 0x000fe400000001ff */
[----:B------:R-:W-:Y:S01]  /*5990*/  IMAD.MOV.U32 R171, RZ, RZ, 0x1 ;  /* 0x00000001ffab7424 */ /* 0x000fe200078e00ff */
[----:B------:R-:W-:Y:S06]  /*59a0*/  UISETP.NE.AND.EX UP0, UPT, UR39, URZ, UPT, UP0 ;  /* 0x000000ff2700728c */ /* 0x000fec000bf05300 */
[----:B------:R-:W-:Y:S05]  /*59b0*/  PLOP3.LUT P3, PT, PT, PT, UP0, 0x80, 0x8 ;  /* 0x000000000008781c */ /* 0x000fea0003f6f008 */
[----:B------:R-:W1:Y:S01]  /*59c0*/  @UP0 LDCU.64 UR6, c[0x0][0x888] ;  /* 0x00011100ff0607ac */ /* 0x000e620008000a00 */
[----:B------:R-:W-:Y:S07]  /*59d0*/  @UP0 UIMAD UR4, UR36, UR44, URZ ;  /* 0x0000002c240402a4 */ /* 0x000fee000f8e02ff */
[----:B------:R-:W-:Y:S01]  /*59e0*/  @!P3 PRMT R171, R0, 0x7610, R171 ;  /* 0x0000761000abb816 */ /* 0x000fe200000000ab */
[----:B-1----:R-:W-:Y:S03]  /*59f0*/  @UP0 UIMAD.WIDE UR6, UR4, 0x4, UR6 ;  /* 0x00000004040608a5 */ /* 0x002fe6000f8e0206 */
[----:B------:R-:W1:Y:S03]  /*5a00*/  @!UP0 LDCU UR4, c[0x0][0x880] ;  /* 0x00011000ff0487ac */ /* 0x000e660008000800 */
[----:B------:R-:W-:Y:S01]  /*5a10*/  IMAD.U32 R2, RZ, RZ, UR6 ;  /* 0x00000006ff027e24 */ /* 0x000fe2000f8e00ff */
[----:B------:R-:W-:Y:S05]  /*5a20*/  MOV R3, UR7 ;  /* 0x0000000700037c02 */ /* 0x000fea0008000f00 */
[----:B-----5:R2:W5:Y:S02]  /*5a30*/  @P3 LDG.E R81, desc[UR46][R2.64] ;  /* 0x0000002e02513981 */ /* 0x020564000c1e1900 */
[----:B-12---:R-:W-:Y:S02]  /*5a40*/  @!P3 IMAD.U32 R81, RZ, RZ, UR4 ;  /* 0x00000004ff51be24 */ /* 0x006fe4000f8e00ff */
.L_x_97:
[----:B------:R-:W-:Y:S05]  /*5a50*/  @!P4 BRA `(.L_x_98) ;  /* 0x000000000020c947 */ /* 0x000fea0003800000 */
[----:B------:R-:W-:Y:S04]  /*5a60*/  ISETP.NE.U32.AND P3, PT, R164, RZ, PT ;  /* 0x000000ffa400720c */ /* 0x000fe80003f65070 */
[----:B------:R-:W-:Y:S11]  /*5a70*/  ISETP.NE.AND.EX P3, PT, R165, RZ, PT, P3 ;  /* 0x000000ffa500720c */ /* 0x000ff60003f65330 */
[----:B------:R-:W-:Y:S02]  /*5a80*/  @!UPT UIADD3 URZ, UPT, UPT, URZ, URZ, URZ ;  /* 0x000000fffffff290 */ /* 0x000fe4000fffe0ff */
[----:B------:R-:W1:Y:S01]  /*5a90*/  @P3 LDC.64 R2, c[0x0][0x8a8] ;  /* 0x00022a00ff023b82 */ /* 0x000e620000000a00 */
[----:B------:R-:W-:Y:S04]  /*5aa0*/  @P3 IMAD R0, R166, UR36, RZ ;  /* 0x00000024a6003c24 */ /* 0x000fe8000f8e02ff */
[----:B-1----:R-:W-:Y:S05]  /*5ab0*/  @P3 IMAD.WIDE R2, R0, 0x4, R2 ;  /* 0x0000000400023825 */ /* 0x002fea00078e0202 */
[----:B-----5:R1:W5:Y:S02]  /*5ac0*/  @P3 LDG.E R78, desc[UR46][R2.64] ;  /* 0x0000002e024e3981 */ /* 0x020364000c1e1900 */
[----:B-1----:R-:W2:Y:S02]  /*5ad0*/  @!P3 LDC R78, c[0x0][0x8a0] ;  /* 0x00022800ff4ebb82 */ /* 0x002ea40000000800 */
.L_x_98:
[----:B-----5:R-:W-:Y:S01]  /*5ae0*/  FSETP.NEU.AND P4, PT, R81, RZ, PT ;  /* 0x000000ff5100720b */ /* 0x020fe20003f8d000 */
[----:B------:R-:W-:Y:S01]  /*5af0*/  BSSY B1, `(.L_x_99) ;  /* 0x0000047000017945 */ /* 0x000fe20003800000 */
[----:B------:R-:W-:Y:S01]  /*5b00*/  SEL R5, RZ, 0xffffffff, P2 ;  /* 0xffffffffff057807 */ /* 0x000fe20001000000 */
[----:B------:R-:W-:Y:S01]  /*5b10*/  IMAD.MOV.U32 R196, RZ, RZ, 0x1 ;  /* 0x00000001ffc47424 */ /* 0x000fe200078e00ff */
[----:B------:R-:W-:Y:S01]  /*5b20*/  LOP3.LUT P3, RZ, R171, 0xff, RZ, 0xc0, !PT ;  /* 0x000000ffabff7812 */ /* 0x000fe2000786c0ff */
[C---:B------:R-:W-:Y:S01]  /*5b30*/  IMAD R80, R76.reuse, 0x100, R79 ;  /* 0x000001004c507824 */ /* 0x040fe200078e024f */
[----:B------:R-:W-:Y:S02]  /*5b40*/  @P1 SEL R0, RZ, 0xffffffff, P4 ;  /* 0xffffffffff001807 */ /* 0x000fe40002000000 */
[----:B------:R-:W-:Y:S02]  /*5b50*/  CS2R R162, SRZ ;  /* 0x0000000000a27805 */ /* 0x000fe4000001ff00 */
[----:B------:R-:W-:Y:S02]  /*5b60*/  LEA R3, R181, UR49, 0x3 ;  /* 0x00000031b5037c11 */ /* 0x000fe4000f8e18ff */
[----:B------:R-:W-:Y:S02]  /*5b70*/  CS2R R160, SRZ ;  /* 0x0000000000a07805 */ /* 0x000fe4000001ff00 */
[----:B------:R-:W-:Y:S02]  /*5b80*/  @P0 SEL R0, R5, R0, !P3 ;  /* 0x0000000005000207 */ /* 0x000fe40005800000 */
[----:B------:R-:W-:Y:S02]  /*5b90*/  CS2R R158, SRZ ;  /* 0x00000000009e7805 */ /* 0x000fe4000001ff00 */
[----:B------:R-:W-:Y:S02]  /*5ba0*/  LEA R193, R76, UR49, 0x3 ;  /* 0x000000314cc17c11 */ /* 0x000fe4000f8e18ff */
[----:B------:R-:W-:Y:S02]  /*5bb0*/  CS2R R156, SRZ ;  /* 0x00000000009c7805 */ /* 0x000fe4000001ff00 */
[----:B------:R-:W-:Y:S02]  /*5bc0*/  @P1 LOP3.LUT R0, R0, 0x1, RZ, 0xc0, !PT ;  /* 0x0000000100001812 */ /* 0x000fe400078ec0ff */
[----:B------:R-:W-:Y:S02]  /*5bd0*/  CS2R R154, SRZ ;  /* 0x00000000009a7805 */ /* 0x000fe4000001ff00 */
[----:B------:R-:W-:Y:S02]  /*5be0*/  SHF.L.U32 R2, R183, 0x1f, RZ ;  /* 0x0000001fb7027819 */ /* 0x000fe400000006ff */
[----:B------:R-:W-:Y:S02]  /*5bf0*/  CS2R R152, SRZ ;  /* 0x0000000000987805 */ /* 0x000fe4000001ff00 */
[----:B------:R-:W-:Y:S02]  /*5c00*/  ISETP.NE.U32.OR P6, PT, R0, 0x1, !P1 ;  /* 0x000000010000780c */ /* 0x000fe40004fc5470 */
[----:B------:R-:W-:Y:S02]  /*5c10*/  CS2R R150, SRZ ;  /* 0x0000000000967805 */ /* 0x000fe4000001ff00 */
[----:B------:R-:W-:Y:S02]  /*5c20*/  PLOP3.LUT P2, PT, PT, PT, UP1, 0x80, 0x8 ;  /* 0x000000000008781c */ /* 0x000fe40003f4f018 */
[----:B------:R-:W-:Y:S02]  /*5c30*/  CS2R R148, SRZ ;  /* 0x0000000000947805 */ /* 0x000fe4000001ff00 */
[----:B------:R-:W-:Y:S02]  /*5c40*/  SEL R0, RZ, 0xffffffff, P4 ;  /* 0xffffffffff007807 */ /* 0x000fe40002000000 */
[----:B------:R-:W-:Y:S03]  /*5c50*/  P2R R198, PR, RZ, 0x40 ;  /* 0x00000040ffc67803 */ /* 0x000fe60000000000 */
[----:B------:R-:W-:Y:S04]  /*5c60*/  @P6 SHF.L.U32 R4, R180, 0x1f, RZ ;  /* 0x0000001fb4046819 */ /* 0x000fe800000006ff */
[----:B------:R-:W-:Y:S01]  /*5c70*/  @P2 SEL R0, R5, R0, !P3 ;  /* 0x0000000005002207 */ /* 0x000fe20005800000 */
[----:B------:R-:W1:Y:S03]  /*5c80*/  @P6 SYNCS.PHASECHK.TRANS64.TRYWAIT P1, [R3+URZ+0xe0], R4 ;  /* 0x0000e004030065a7 */ /* 0x000e6600080211ff */
[----:B------:R-:W-:Y:S04]  /*5c90*/  LOP3.LUT R0, R0, 0x1, RZ, 0xc0, !PT ;  /* 0x0000000100007812 */ /* 0x000fe800078ec0ff */
[----:B------:R-:W-:Y:S04]  /*5ca0*/  ISETP.NE.U32.AND P5, PT, R0, 0x1, PT ;  /* 0x000000010000780c */ /* 0x000fe80003fa5070 */
[----:B------:R-:W-:Y:S01]  /*5cb0*/  P2R R197, PR, RZ, 0x20 ;  /* 0x00000020ffc57803 */ /* 0x000fe20000000000 */
[----:B------:R3:W4:Y:S01]  /*5cc0*/  SYNCS.PHASECHK.TRANS64.TRYWAIT P0, [R193+URZ+0x150], R2 ;  /* 0x00015002c10075a7 */ /* 0x00072200080011ff */
[----:B-1----:R-:W-:Y:S01]  /*5cd0*/  @P6 SEL R196, RZ, 0x1, !P1 ;  /* 0x00000001ffc46807 */ /* 0x002fe20004800000 */
[----:B---3--:R-:W-:Y:S06]  /*5ce0*/  @!P6 BRA `(.L_x_100) ;  /* 0x00000000009ce947 */ /* 0x008fec0003800000 */
[----:B------:R-:W-:Y:S01]  /*5cf0*/  @P5 IMAD R6, R181, 0x2000, R186 ;  /* 0x00002000b5065824 */ /* 0x000fe200078e02ba */
[----:B------:R-:W-:Y:S01]  /*5d00*/  ISETP.NE.AND P1, PT, R196, RZ, PT ;  /* 0x000000ffc400720c */ /* 0x000fe20003f25270 */
[----:B------:R-:W-:Y:S01]  /*5d10*/  BSSY B0, `(.L_x_101) ;  /* 0x0000010000007945 */ /* 0x000fe20003800000 */
[----:B------:R-:W-:Y:S01]  /*5d20*/  CS2R R150, SRZ ;  /* 0x0000000000967805 */ /* 0x000fe2000001ff00 */
[--C-:B------:R-:W-:Y:S01]  /*5d30*/  @P5 IMAD R7, R187, -0x10, R6.reuse ;  /* 0xfffffff0bb075824 */ /* 0x100fe200078e0206 */
[----:B------:R-:W-:Y:S01]  /*5d40*/  CS2R R148, SRZ ;  /* 0x0000000000947805 */ /* 0x000fe2000001ff00 */
[----:B------:R-:W-:Y:S01]  /*5d50*/  @P5 IMAD R5, R185, -0x10, R6 ;  /* 0xfffffff0b9055824 */ /* 0x000fe200078e0206 */
[----:B------:R-:W-:Y:S01]  /*5d60*/  CS2R R158, SRZ ;  /* 0x00000000009e7805 */ /* 0x000fe2000001ff00 */
[----:B------:R-:W-:Y:S01]  /*5d70*/  @P5 IMAD R4, R184, 0x10, R7 ;  /* 0x00000010b8045824 */ /* 0x000fe200078e0207 */
[----:B------:R-:W-:Y:S02]  /*5d80*/  CS2R R156, SRZ ;  /* 0x00000000009c7805 */ /* 0x000fe4000001ff00 */
[----:B------:R-:W-:Y:S02]  /*5d90*/  CS2R R154, SRZ ;  /* 0x00000000009a7805 */ /* 0x000fe4000001ff00 */
[----:B------:R-:W-:Y:S02]  /*5da0*/  CS2R R152, SRZ ;  /* 0x0000000000987805 */ /* 0x000fe4000001ff00 */
[----:B------:R-:W-:Y:S02]  /*5db0*/  CS2R R162, SRZ ;  /* 0x0000000000a27805 */ /* 0x000fe4000001ff00 */
[----:B------:R-:W-:Y:S01]  /*5dc0*/  CS2R R160, SRZ ;  /* 0x0000000000a07805 */ /* 0x000fe2000001ff00 */
[----:B------:R-:W-:Y:S06]  /*5dd0*/  @P1 BRA `(.L_x_102) ;  /* 0x00000000000c1947 */ /* 0x000fec0003800000 */
[----:B------:R-:W-:Y:S04]  /*5de0*/  SHF.L.U32 R0, R180, 0x1f, RZ ;  /* 0x0000001fb4007819 */ /* 0x000fe800000006ff */
[----:B------:R-:W1:Y:S02]  /*5df0*/  SYNCS.PHASECHK.TRANS64.TRYWAIT P1, [R3+URZ+0xe0], R0 ;  /* 0x0000e000030075a7 */ /* 0x000e6400080211ff */
[----:B-1----:R-:W-:Y:S05]  /*5e00*/  @!P1 BRA `(.L_x_103) ;  /* 0x0000006400249947 */ /* 0x002fea0003800000 */
.L_x_102:
[----:B------:R-:W-:Y:S05]  /*5e10*/  BSYNC B0 ;  /* 0x0000000000007941 */ /* 0x000fea0003800000 */
.L_x_101:
[----:B------:R-:W-:Y:S01]  /*5e20*/  ISETP.NE.AND P1, PT, R197, RZ, PT ;  /* 0x000000ffc500720c */ /* 0x000fe20003f25270 */
[----:B-1----:R-:W-:Y:S02]  /*5e30*/  VIADD R3, R3, 0x100 ;  /* 0x0000010003037836 */ /* 0x002fe40000000000 */
[----:B------:R-:W-:Y:S02]  /*5e40*/  IMAD.U32 R0, RZ, RZ, UR37 ;  /* 0x00000025ff007e24 */ /* 0x000fe4000f8e00ff */
[----:B------:R-:W-:Y:S03]  /*5e50*/  VIADD R181, R181, 0x1 ;  /* 0x00000001b5b57836 */ /* 0x000fe60000000000 */
[----:B------:R-:W-:Y:S05]  /*5e60*/  PRMT R0, R0, 0x654, R3 ;  /* 0x0000065400007816 */ /* 0x000fea0000000003 */
[----:B------:R1:W3:Y:S04]  /*5e70*/  @P1 LDS.128 R148, [R6] ;  /* 0x0000000006941984 */ /* 0x0002e80000000c00 */
[----:B------:R1:W1:Y:S04]  /*5e80*/  @P1 LDS.128 R156, [R5+0x20] ;  /* 0x00002000059c1984 */ /* 0x0002680000000c00 */
[----:B------:R1:W1:Y:S04]  /*5e90*/  @P1 LDS.128 R152, [R7+0x10] ;  /* 0x0000100007981984 */ /* 0x0002680000000c00 */
[----:B------:R1:W1:Y:S01]  /*5ea0*/  @P1 LDS.128 R160, [R4+0x10] ;  /* 0x0000100004a01984 */ /* 0x0002620000000c00 */
[C---:B------:R-:W-:Y:S01]  /*5eb0*/  ISETP.NE.AND P1, PT, R181.reuse, 0x4, PT ;  /* 0x00000004b500780c */ /* 0x040fe20003f25270 */
[----:B------:R-:W-:Y:S01]  /*5ec0*/  @!PT LDS RZ, [RZ] ;  /* 0x00000000fffff984 */ /* 0x000fe20000000800 */
[----:B------:R-:W-:Y:S01]  /*5ed0*/  @!PT LDS RZ, [RZ] ;  /* 0x00000000fffff984 */ /* 0x000fe20000000800 */
[----:B------:R-:W-:Y:S01]  /*5ee0*/  @!PT LDS RZ, [RZ] ;  /* 0x00000000fffff984 */ /* 0x000fe20000000800 */
[----:B------:R-:W-:Y:S01]  /*5ef0*/  @!PT LDS RZ, [RZ] ;  /* 0x00000000fffff984 */ /* 0x000fe20000000800 */
[----:B------:R5:W-:Y:S06]  /*5f00*/  MEMBAR.ALL.CTA ;  /* 0x0000000000007992 */ /* 0x000bec0000008000 */
[----:B-----5:R-:W5:Y:S01]  /*5f10*/  FENCE.VIEW.ASYNC.S ;  /* 0x00000000000073c6 */ /* 0x020f620000000000 */
[----:B------:R-:W-:Y:S02]  /*5f20*/  SEL R3, RZ, 0x1, P1 ;  /* 0x00000001ff037807 */ /* 0x000fe40000800000 */
[----:B------:R-:W-:Y:S02]  /*5f30*/  SEL R181, R181, RZ, P1 ;  /* 0x000000ffb5b57207 */ /* 0x000fe40000800000 */
[----:B------:R-:W-:Y:S01]  /*5f40*/  LOP3.LUT R180, R180, R3, RZ, 0x3c, !PT ;  /* 0x00000003b4b47212 */ /* 0x000fe200078e3cff */
[----:B-----5:R1:W-:Y:S06]  /*5f50*/  SYNCS.ARRIVE.TRANS64.RED.A1T0 RZ, [R0+URZ], RZ ;  /* 0x000000ff00ff79a7 */ /* 0x0203ec00081004ff */
.L_x_100:
[----:B------:R-:W-:Y:S05]  /*5f60*/  BSYNC B1 ;  /* 0x0000000000017941 */ /* 0x000fea0003800000 */
.L_x_99:
[----:B-1----:R-:W-:Y:S04]  /*5f70*/  SHF.R.U32.HI R0, RZ, 0x15, R80 ;  /* 0x00000015ff007819 */ /* 0x002fe80000011650 */
[----:B------:R-:W-:Y:S01]  /*5f80*/  LOP3.LUT P1, RZ, R0, 0x3, R173, 0x48, !PT ;  /* 0x0000000300ff7812 */ /* 0x000fe200078248ad */
[----:B------:R-:W-:Y:S01]  /*5f90*/  @!UPT UIADD3 URZ, UPT, UPT, URZ, URZ, URZ ;  /* 0x000000fffffff290 */ /* 0x000fe2000fffe0ff */
[----:B----4-:R-:W-:Y:S11]  /*5fa0*/  @P0 BRA `(.L_x_104) ;  /* 0x0000000000080947 */ /* 0x010ff60003800000 */
[----:B------:R-:W1:Y:S02]  /*5fb0*/  SYNCS.PHASECHK.TRANS64.TRYWAIT P0, [R193+URZ+0x150], R2 ;  /* 0x00015002c10075a7 */ /* 0x000e6400080011ff */
[----:B-1----:R-:W-:Y:S05]  /*5fc0*/  @!P0 BRA `(.L_x_105) ;  /* 0x0000006000c88947 */ /* 0x002fea0003800000 */
.L_x_104:
[----:B------:R-:W-:Y:S04]  /*5fd0*/  BSSY.RECONVERGENT B6, `(.L_x_106) ;  /* 0x0000012000067945 */ /* 0x000fe80003800200 */
[----:B------:R-:W-:Y:S05]  /*5fe0*/  @!P1 BRA `(.L_x_107) ;  /* 0x0000000000409947 */ /* 0x000fea0003800000 */
[----:B------:R-:W4:Y:S01]  /*5ff0*/  LDCU.64 UR8, c[0x4][0x78] ;  /* 0x01000f00ff0877ac */ /* 0x000f220008000a00 */
[----:B------:R-:W-:Y:S01]  /*6000*/  MOV R3, 0x0 ;  /* 0x0000000000037802 */ /* 0x000fe20000000f00 */
[----:B------:R-:W-:Y:S02]  /*6010*/  HFMA2 R12, -RZ, RZ, 0, 5.9604644775390625e-08 ;  /* 0x00000001ff0c7431 */ /* 0x000fe400000001ff */
[----:B------:R-:W-:Y:S02]  /*6020*/  IMAD.MOV.U32 R8, RZ, RZ, 0x192 ;  /* 0x00000192ff087424 */ /* 0x000fe400078e00ff */
[----:B------:R-:W-:Y:S01]  /*6030*/  IMAD.MOV.U32 R13, RZ, RZ, RZ ;  /* 0x000000ffff0d7224 */ /* 0x000fe200078e00ff */
[----:B------:R-:W5:Y:S01]  /*6040*/  LDCU.64 UR6, c[0x4][0x80] ;  /* 0x01001000ff0677ac */ /* 0x000f620008000a00 */
[----:B-1----:R-:W1:Y:S01]  /*6050*/  LDC.64 R2, c[0x4][R3] ;  /* 0x0100000003027b82 */ /* 0x002e620000000a00 */
[----:B------:R-:W2:Y:S01]  /*6060*/  LDCU.64 UR4, c[0x4][0x18] ;  /* 0x01000300ff0477ac */ /* 0x000ea20008000a00 */
[----:B----4-:R-:W-:Y:S01]  /*6070*/  MOV R5, UR9 ;  /* 0x0000000900057c02 */ /* 0x010fe20008000f00 */
[----:B------:R-:W-:Y:S01]  /*6080*/  IMAD.U32 R4, RZ, RZ, UR8 ;  /* 0x00000008ff047e24 */ /* 0x000fe2000f8e00ff */
[----:B-----5:R-:W-:Y:S01]  /*6090*/  MOV R7, UR7 ;  /* 0x0000000700077c02 */ /* 0x020fe20008000f00 */
[----:B------:R-:W-:Y:S01]  /*60a0*/  IMAD.U32 R6, RZ, RZ, UR6 ;  /* 0x00000006ff067e24 */ /* 0x000fe2000f8e00ff */
[----:B--2---:R-:W-:Y:S01]  /*60b0*/  MOV R11, UR5 ;  /* 0x00000005000b7c02 */ /* 0x004fe20008000f00 */
[----:B------:R-:W-:Y:S02]  /*60c0*/  IMAD.U32 R10, RZ, RZ, UR4 ;  /* 0x00000004ff0a7e24 */ /* 0x000fe4000f8e00ff */
[----:B------:R-:W-:Y:S07]  /*60d0*/  LEPC R20, `(.L_x_107) ;  /* 0x000000001014794e */ /* 0x000fee0000000000 */
[----:B-1-3--:R-:W-:Y:S05]  /*60e0*/  CALL.ABS.NOINC R2 ;  /* 0x0000000002007343 */ /* 0x00afea0003c00000 */
.L_x_107:
[----:B------:R-:W-:Y:S05]  /*60f0*/  BSYNC.RECONVERGENT B6 ;  /* 0x0000000000067941 */ /* 0x000fea0003800200 */
.L_x_106:
[-C--:B---3--:R-:W-:Y:S01]  /*6100*/  F2FP.F16.E4M3.UNPACK_B R83, R148.reuse ;  /* 0x00000094ff53723e */ /* 0x088fe200020006ff */
[----:B------:R-:W-:Y:S05]  /*6110*/  WARPSYNC.ALL ;  /* 0x0000000000007948 */ /* 0x000fea0003800000 */
[----:B------:R-:W-:Y:S01]  /*6120*/  R2UR UR4, R80 ;  /* 0x00000000500472ca */ /* 0x000fe200000e0000 */
[--C-:B------:R-:W-:Y:S01]  /*6130*/  HADD2.F32 R82, -RZ, R83.reuse.H0_H0 ;  /* 0x20000053ff527230 */ /* 0x100fe20000004100 */
[----:B------:R-:W-:Y:S01]  /*6140*/  F2FP.F16.E4M3.UNPACK_B R85, R148.H1 ;  /* 0x00000094ff55723e */ /* 0x000fe200030006ff */
[----:B------:R-:W-:Y:S01]  /*6150*/  HADD2.F32 R83, -RZ, R83.H1_H1 ;  /* 0x30000053ff537230 */ /* 0x000fe20000004100 */
[-C--:B------:R-:W-:Y:S01]  /*6160*/  F2FP.F16.E4M3.UNPACK_B R87, R149.reuse ;  /* 0x00000095ff57723e */ /* 0x080fe200020006ff */
[----:B------:R-:W-:Y:S01]  /*6170*/  BSSY.RECONVERGENT B0, `(.L_x_108) ;  /* 0x000011d000007945 */ /* 0x000fe20003800200 */
[----:B------:R-:W-:Y:S01]  /*6180*/  F2FP.F16.E4M3.UNPACK_B R89, R149.H1 ;  /* 0x00000095ff59723e */ /* 0x000fe200030006ff */
[----:B------:R-:W-:Y:S01]  /*6190*/  HADD2.F32 R84, -RZ, R85.H0_H0 ;  /* 0x20000055ff547230 */ /* 0x000fe20000004100 */
[-C--:B------:R-:W-:Y:S01]  /*61a0*/  F2FP.F16.E4M3.UNPACK_B R91, R150.reuse ;  /* 0x00000096ff5b723e */ /* 0x080fe200020006ff */
[----:B------:R-:W-:Y:S01]  /*61b0*/  HADD2.F32 R88, -RZ, R87.H1_H1 ;  /* 0x30000057ff587230 */ /* 0x000fe20000004100 */
[----:B------:R-:W-:Y:S01]  /*61c0*/  F2FP.F16.E4M3.UNPACK_B R93, R150.H1 ;  /* 0x00000096ff5d723e */ /* 0x000fe200030006ff */
[----:B------:R-:W-:Y:S01]  /*61d0*/  HADD2.F32 R86, -RZ, R85.H1_H1 ;  /* 0x30000055ff567230 */ /* 0x000fe20000004100 */
[-C--:B------:R-:W-:Y:S01]  /*61e0*/  F2FP.F16.E4M3.UNPACK_B R95, R151.reuse ;  /* 0x00000097ff5f723e */ /* 0x080fe200020006ff */
[----:B------:R-:W2:Y:S01]  /*61f0*/  LDTM.x64 R4, tmem[UR4] ;  /* 0x00000004000479ee */ /* 0x000ea20008340000 */
[----:B------:R-:W-:Y:S01]  /*6200*/  F2FP.F16.E4M3.UNPACK_B R97, R151.H1 ;  /* 0x00000097ff61723e */ /* 0x000fe200030006ff */
[----:B------:R-:W-:Y:S01]  /*6210*/  HADD2.F32 R85, -RZ, R87.H0_H0 ;  /* 0x20000057ff557230 */ /* 0x000fe20000004100 */
[-C--:B------:R-:W-:Y:S01]  /*6220*/  F2FP.F16.E4M3.UNPACK_B R99, R152.reuse ;  /* 0x00000098ff63723e */ /* 0x080fe200020006ff */
[----:B------:R-:W-:Y:S01]  /*6230*/  HADD2.F32 R87, -RZ, R89.H0_H0 ;  /* 0x20000059ff577230 */ /* 0x000fe20000004100 */
[----:B------:R-:W-:Y:S01]  /*6240*/  F2FP.F16.E4M3.UNPACK_B R101, R152.H1 ;  /* 0x00000098ff65723e */ /* 0x000fe200030006ff */
[----:B------:R-:W-:Y:S01]  /*6250*/  HADD2.F32 R92, -RZ, R91.H1_H1 ;  /* 0x3000005bff5c7230 */ /* 0x000fe20000004100 */
[----:B------:R-:W-:Y:S01]  /*6260*/  SHF.L.U32 R199, R176, 0x4, RZ ;  /* 0x00000004b0c77819 */ /* 0x000fe200000006ff */
[----:B------:R-:W-:Y:S01]  /*6270*/  HADD2.F32 R96, -RZ, R95.H1_H1 ;  /* 0x3000005fff607230 */ /* 0x000fe20000004100 */
[----:B------:R-:W-:Y:S01]  /*6280*/  SHF.L.U32 R207, R175, 0x4, RZ ;  /* 0x00000004afcf7819 */ /* 0x000fe200000006ff */
[----:B------:R-:W-:Y:S01]  /*6290*/  HADD2.F32 R100, -RZ, R99.H1_H1 ;  /* 0x30000063ff647230 */ /* 0x000fe20000004100 */
[----:B------:R-:W-:Y:S01]  /*62a0*/  IADD3 R192, PT, PT, R186, R199, RZ ;  /* 0x000000c7bac07210 */ /* 0x000fe20007ffe0ff */
[----:B------:R-:W-:Y:S01]  /*62b0*/  HADD2.F32 R90, -RZ, R89.H1_H1 ;  /* 0x30000059ff5a7230 */ /* 0x000fe20000004100 */
[----:B------:R-:W-:Y:S01]  /*62c0*/  SHF.L.U32 R205, R184, 0x4, RZ ;  /* 0x00000004b8cd7819 */ /* 0x000fe200000006ff */
[----:B------:R-:W-:Y:S01]  /*62d0*/  HADD2.F32 R89, -RZ, R91.H0_H0 ;  /* 0x2000005bff597230 */ /* 0x000fe20000004100 */
[-C--:B------:R-:W-:Y:S01]  /*62e0*/  F2FP.F16.E4M3.UNPACK_B R103, R153.reuse ;  /* 0x00000099ff67723e */ /* 0x080fe200020006ff */
[--C-:B------:R-:W-:Y:S01]  /*62f0*/  HADD2.F32 R91, -RZ, R93.reuse.H0_H0 ;  /* 0x2000005dff5b7230 */ /* 0x100fe20000004100 */
[----:B------:R-:W-:Y:S01]  /*6300*/  IADD3 R194, PT, PT, R205, R192, RZ ;  /* 0x000000c0cdc27210 */ /* 0x000fe20007ffe0ff */
[----:B------:R-:W-:Y:S01]  /*6310*/  HADD2.F32 R94, -RZ, R93.H1_H1 ;  /* 0x3000005dff5e7230 */ /* 0x000fe20000004100 */
[----:B------:R-:W-:Y:S01]  /*6320*/  F2FP.F16.E4M3.UNPACK_B R105, R153.H1 ;  /* 0x00000099ff69723e */ /* 0x000fe200030006ff */
[----:B------:R-:W-:Y:S01]  /*6330*/  HADD2.F32 R93, -RZ, R95.H0_H0 ;  /* 0x2000005fff5d7230 */ /* 0x000fe20000004100 */
[-C--:B------:R-:W-:Y:S01]  /*6340*/  F2FP.F16.E4M3.UNPACK_B R107, R154.reuse ;  /* 0x0000009aff6b723e */ /* 0x080fe200020006ff */
[----:B------:R-:W-:Y:S01]  /*6350*/  HADD2.F32 R104, -RZ, R103.H1_H1 ;  /* 0x30000067ff687230 */ /* 0x000fe20000004100 */
[----:B------:R-:W-:Y:S01]  /*6360*/  F2FP.F16.E4M3.UNPACK_B R109, R154.H1 ;  /* 0x0000009aff6d723e */ /* 0x000fe200030006ff */
[C---:B--2---:R-:W-:Y:S01]  /*6370*/  FMUL R0, R78.reuse, R4 ;  /* 0x000000044e007220 */ /* 0x044fe20000400000 */
[C---:B-1----:R-:W-:Y:S01]  /*6380*/  FMUL R2, R78.reuse, R5 ;  /* 0x000000054e027220 */ /* 0x042fe20000400000 */
[C---:B------:R-:W-:Y:S01]  /*6390*/  FMUL R4, R78.reuse, R8 ;  /* 0x000000084e047220 */ /* 0x040fe20000400000 */
[C---:B------:R-:W-:Y:S01]  /*63a0*/  FMUL R5, R78.reuse, R9 ;  /* 0x000000094e057220 */ /* 0x040fe20000400000 */
[C---:B------:R-:W-:Y:S01]  /*63b0*/  FFMA R0, R81.reuse, R82, R0 ;  /* 0x0000005251007223 */ /* 0x040fe20000000000 */
[C---:B------:R-:W-:Y:S01]  /*63c0*/  FFMA R2, R81.reuse, R83, R2 ;  /* 0x0000005351027223 */ /* 0x040fe20000000002 */
[C---:B------:R-:W-:Y:S01]  /*63d0*/  FMUL R8, R78.reuse, R12 ;  /* 0x0000000c4e087220 */ /* 0x040fe20000400000 */
[C---:B------:R-:W-:Y:S01]  /*63e0*/  FMUL R9, R78.reuse, R13 ;  /* 0x0000000d4e097220 */ /* 0x040fe20000400000 */
[C---:B------:R-:W-:Y:S01]  /*63f0*/  FMUL R12, R78.reuse, R16 ;  /* 0x000000104e0c7220 */ /* 0x040fe20000400000 */
[C---:B------:R-:W-:Y:S01]  /*6400*/  FMUL R13, R78.reuse, R17 ;  /* 0x000000114e0d7220 */ /* 0x040fe20000400000 */
[C---:B------:R-:W-:Y:S01]  /*6410*/  FMUL R16, R78.reuse, R20 ;  /* 0x000000144e107220 */ /* 0x040fe20000400000 */
[C---:B------:R-:W-:Y:S01]  /*6420*/  FMUL R17, R78.reuse, R21 ;  /* 0x000000154e117220 */ /* 0x040fe20000400000 */
[C---:B------:R-:W-:Y:S01]  /*6430*/  FMUL R20, R78.reuse, R24 ;  /* 0x000000184e147220 */ /* 0x040fe20000400000 */
[C---:B------:R-:W-:Y:S01]  /*6440*/  FMUL R21, R78.reuse, R25 ;  /* 0x000000194e157220 */ /* 0x040fe20000400000 */
[----:B------:R-:W-:Y:S02]  /*6450*/  HADD2.F32 R108, -RZ, R107.H1_H1 ;  /* 0x3000006bff6c7230 */ /* 0x000fe40000004100 */
[C---:B------:R-:W-:Y:S01]  /*6460*/  FMUL R24, R78.reuse, R28 ;  /* 0x0000001c4e187220 */ /* 0x040fe20000400000 */
[C---:B------:R-:W-:Y:S01]  /*6470*/  FMUL R25, R78.reuse, R29 ;  /* 0x0000001d4e197220 */ /* 0x040fe20000400000 */
[C---:B------:R-:W-:Y:S01]  /*6480*/  FMUL R28, R78.reuse, R32 ;  /* 0x000000204e1c7220 */ /* 0x040fe20000400000 */
[C---:B------:R-:W-:Y:S01]  /*6490*/  FMUL R29, R78.reuse, R33 ;  /* 0x000000214e1d7220 */ /* 0x040fe20000400000 */
[C---:B------:R-:W-:Y:S01]  /*64a0*/  FMUL R32, R78.reuse, R36 ;  /* 0x000000244e207220 */ /* 0x040fe20000400000 */
[----:B------:R-:W-:Y:S01]  /*64b0*/  F2FP.F16.E4M3.UNPACK_B R111, R155 ;  /* 0x0000009bff6f723e */ /* 0x000fe200020006ff */
[C---:B------:R-:W-:Y:S01]  /*64c0*/  FMUL R33, R78.reuse, R37 ;  /* 0x000000254e217220 */ /* 0x040fe20000400000 */
[C---:B------:R-:W-:Y:S01]  /*64d0*/  FMUL R36, R78.reuse, R40 ;  /* 0x000000284e247220 */ /* 0x040fe20000400000 */
[----:B------:R-:W-:Y:S01]  /*64e0*/  F2FP.F16.E4M3.UNPACK_B R113, R155.H1 ;  /* 0x0000009bff71723e */ /* 0x000fe200030006ff */
[C---:B------:R-:W-:Y:S01]  /*64f0*/  FMUL R37, R78.reuse, R41 ;  /* 0x000000294e257220 */ /* 0x040fe20000400000 */
[----:B------:R-:W-:Y:S02]  /*6500*/  HADD2.F32 R112, -RZ, R111.H1_H1 ;  /* 0x3000006fff707230 */ /* 0x000fe40000004100 */
        /* <DEDUP_REMOVED lines=26> */
[C---:B------:R-:W-:Y:S01]  /*66b0*/  FFMA R3, R81.reuse, R84, R3 ;  /* 0x0000005451037223 */ /* 0x040fe20000000003 */
[C---:B------:R-:W-:Y:S01]  /*66c0*/  FFMA R7, R81.reuse, R86, R7 ;  /* 0x0000005651077223 */ /* 0x040fe20000000007 */
[----:B------:R-:W-:Y:S01]  /*66d0*/  F2FP.F16.E4M3.UNPACK_B R131, R160 ;  /* 0x000000a0ff83723e */ /* 0x000fe200020006ff */
[C---:B------:R-:W-:Y:S01]  /*66e0*/  FFMA R4, R81.reuse, R85, R4 ;  /* 0x0000005551047223 */ /* 0x040fe20000000004 */
[C---:B------:R-:W-:Y:S01]  /*66f0*/  FFMA R5, R81.reuse, R88, R5 ;  /* 0x0000005851057223 */ /* 0x040fe20000000005 */
[----:B------:R-:W-:Y:S01]  /*6700*/  F2FP.F16.E4M3.UNPACK_B R133, R160.H1 ;  /* 0x000000a0ff85723e */ /* 0x000fe200030006ff */
[----:B------:R-:W-:Y:S01]  /*6710*/  FFMA R6, R81, R87, R6 ;  /* 0x0000005751067223 */ /* 0x000fe20000000006 */
[----:B------:R-:W-:Y:S01]  /*6720*/  F2FP.SATFINITE.E4M3.F32.PACK_AB_MERGE_C R195, R7, R3, RZ ;  /* 0x0000000307c3723e */ /* 0x000fe200048070ff */
[----:B------:R-:W-:Y:S02]  /*6730*/  HADD2.F32 R128, -RZ, R127.H1_H1 ;  /* 0x3000007fff807230 */ /* 0x000fe40000004100 */
[----:B------:R-:W-:Y:S01]  /*6740*/  FMUL R11, R78, R11 ;  /* 0x0000000b4e0b7220 */ /* 0x000fe20000400000 */
[----:B------:R-:W-:Y:S01]  /*6750*/  HADD2.F32 R132, -RZ, R131.H1_H1 ;  /* 0x30000083ff847230 */ /* 0x000fe20000004100 */
[----:B------:R-:W-:Y:S01]  /*6760*/  F2FP.SATFINITE.E4M3.F32.PACK_AB_MERGE_C R200, R2, R0, R195 ;  /* 0x0000000002c8723e */ /* 0x000fe200048070c3 */
[----:B------:R-:W-:Y:S01]  /*6770*/  FMUL R10, R78, R14 ;  /* 0x0000000e4e0a7220 */ /* 0x000fe20000400000 */
[----:B------:R-:W-:Y:S01]  /*6780*/  IADD3 R195, PT, PT, R186, R207, RZ ;  /* 0x000000cfbac37210 */ /* 0x000fe20007ffe0ff */
[C---:B------:R-:W-:Y:S01]  /*6790*/  FFMA R11, R81.reuse, R90, R11 ;  /* 0x0000005a510b7223 */ /* 0x040fe2000000000b */
[C---:B------:R-:W-:Y:S01]  /*67a0*/  FFMA R8, R81.reuse, R89, R8 ;  /* 0x0000005951087223 */ /* 0x040fe20000000008 */
[C---:B------:R-:W-:Y:S01]  /*67b0*/  FFMA R9, R81.reuse, R92, R9 ;  /* 0x0000005c51097223 */ /* 0x040fe20000000009 */
[--C-:B------:R-:W-:Y:S02]  /*67c0*/  HADD2.F32 R95, -RZ, R97.reuse.H0_H0 ;  /* 0x20000061ff5f7230 */ /* 0x100fe40000004100 */
[----:B------:R-:W-:Y:S01]  /*67d0*/  FFMA R10, R81, R91, R10 ;  /* 0x0000005b510a7223 */ /* 0x000fe2000000000a */
[----:B------:R-:W-:Y:S01]  /*67e0*/  F2FP.SATFINITE.E4M3.F32.PACK_AB_MERGE_C R201, R11, R6, RZ ;  /* 0x000000060bc9723e */ /* 0x000fe200048070ff */
[C---:B------:R-:W-:Y:S01]  /*67f0*/  FMUL R15, R78.reuse, R15 ;  /* 0x0000000f4e0f7220 */ /* 0x040fe20000400000 */
[----:B------:R-:W-:Y:S02]  /*6800*/  HADD2.F32 R98, -RZ, R97.H1_H1 ;  /* 0x30000061ff627230 */ /* 0x000fe40000004100 */
[C---:B------:R-:W-:Y:S01]  /*6810*/  FMUL R14, R78.reuse, R18 ;  /* 0x000000124e0e7220 */ /* 0x040fe20000400000 */
[----:B------:R-:W-:Y:S01]  /*6820*/  F2FP.SATFINITE.E4M3.F32.PACK_AB_MERGE_C R201, R5, R4, R201 ;  /* 0x0000000405c9723e */ /* 0x000fe200048070c9 */
[----:B------:R-:W-:Y:S02]  /*6830*/  HADD2.F32 R97, -RZ, R99.H0_H0 ;  /* 0x20000063ff617230 */ /* 0x000fe40000004100 */
[C---:B------:R-:W-:Y:S01]  /*6840*/  FFMA R15, R81.reuse, R94, R15 ;  /* 0x0000005e510f7223 */ /* 0x040fe2000000000f */
[C---:B------:R-:W-:Y:S01]  /*6850*/  FFMA R12, R81.reuse, R93, R12 ;  /* 0x0000005d510c7223 */ /* 0x040fe2000000000c */
[----:B------:R-:W-:Y:S01]  /*6860*/  FFMA R13, R81, R96, R13 ;  /* 0x00000060510d7223 */ /* 0x000fe2000000000d */
[----:B------:R-:W-:Y:S01]  /*6870*/  F2FP.F16.E4M3.UNPACK_B R135, R161 ;  /* 0x000000a1ff87723e */ /* 0x000fe200020006ff */
[--C-:B------:R-:W-:Y:S01]  /*6880*/  HADD2.F32 R99, -RZ, R101.reuse.H0_H0 ;  /* 0x20000065ff637230 */ /* 0x100fe20000004100 */
[----:B------:R-:W-:Y:S01]  /*6890*/  F2FP.SATFINITE.E4M3.F32.PACK_AB_MERGE_C R202, R15, R10, RZ ;  /* 0x0000000a0fca723e */ /* 0x000fe200048070ff */
[----:B------:R-:W-:Y:S01]  /*68a0*/  FFMA R14, R81, R95, R14 ;  /* 0x0000005f510e7223 */ /* 0x000fe2000000000e */
[C---:B------:R-:W-:Y:S01]  /*68b0*/  FMUL R19, R78.reuse, R19 ;  /* 0x000000134e137220 */ /* 0x040fe20000400000 */
[----:B------:R-:W-:Y:S01]  /*68c0*/  HADD2.F32 R102, -RZ, R101.H1_H1 ;  /* 0x30000065ff667230 */ /* 0x000fe20000004100 */
[----:B------:R-:W-:Y:S01]  /*68d0*/  F2FP.SATFINITE.E4M3.F32.PACK_AB_MERGE_C R202, R9, R8, R202 ;  /* 0x0000000809ca723e */ /* 0x000fe200048070ca */
[----:B------:R-:W-:Y:S02]  /*68e0*/  HADD2.F32 R101, -RZ, R103.H0_H0 ;  /* 0x20000067ff657230 */ /* 0x000fe40000004100 */
[C---:B------:R-:W-:Y:S01]  /*68f0*/  FFMA R19, R81.reuse, R98, R19 ;  /* 0x0000006251137223 */ /* 0x040fe20000000013 */
[C---:B------:R-:W-:Y:S01]  /*6900*/  FFMA R16, R81.reuse, R97, R16 ;  /* 0x0000006151107223 */ /* 0x040fe20000000010 */
[----:B------:R-:W-:Y:S01]  /*6910*/  FFMA R17, R81, R100, R17 ;  /* 0x0000006451117223 */ /* 0x000fe20000000011 */
[----:B------:R-:W-:Y:S02]  /*6920*/  HADD2.F32 R136, -RZ, R135.H1_H1 ;  /* 0x30000087ff887230 */ /* 0x000fe40000004100 */
[C---:B------:R-:W-:Y:S01]  /*6930*/  FMUL R18, R78.reuse, R22 ;  /* 0x000000164e127220 */ /* 0x040fe20000400000 */
[----:B------:R-:W-:Y:S01]  /*6940*/  F2FP.F16.E4M3.UNPACK_B R137, R161.H1 ;  /* 0x000000a1ff89723e */ /* 0x000fe200030006ff */
[C---:B------:R-:W-:Y:S01]  /*6950*/  FMUL R23, R78.reuse, R23 ;  /* 0x000000174e177220 */ /* 0x040fe20000400000 */
[--C-:B------:R-:W-:Y:S01]  /*6960*/  HADD2.F32 R103, -RZ, R105.reuse.H0_H0 ;  /* 0x20000069ff677230 */ /* 0x100fe20000004100 */
[----:B------:R-:W-:Y:S01]  /*6970*/  F2FP.SATFINITE.E4M3.F32.PACK_AB_MERGE_C R203, R19, R14, RZ ;  /* 0x0000000e13cb723e */ /* 0x000fe200048070ff */
[C---:B------:R-:W-:Y:S01]  /*6980*/  FFMA R18, R81.reuse, R99, R18 ;  /* 0x0000006351127223 */ /* 0x040fe20000000012 */
[C---:B------:R-:W-:Y:S01]  /*6990*/  FFMA R23, R81.reuse, R102, R23 ;  /* 0x0000006651177223 */ /* 0x040fe20000000017 */
[----:B------:R-:W-:Y:S01]  /*69a0*/  FFMA R20, R81, R101, R20 ;  /* 0x0000006551147223 */ /* 0x000fe20000000014 */
[----:B------:R-:W-:Y:S01]  /*69b0*/  F2FP.F16.E4M3.UNPACK_B R139, R162 ;  /* 0x000000a2ff8b723e */ /* 0x000fe200020006ff */
[----:B------:R-:W-:Y:S01]  /*69c0*/  HADD2.F32 R106, -RZ, R105.H1_H1 ;  /* 0x30000069ff6a7230 */ /* 0x000fe20000004100 */
[----:B------:R-:W-:Y:S01]  /*69d0*/  F2FP.SATFINITE.E4M3.F32.PACK_AB_MERGE_C R203, R13, R12, R203 ;  /* 0x0000000c0dcb723e */ /* 0x000fe200048070cb */
[----:B------:R-:W-:Y:S01]  /*69e0*/  FFMA R21, R81, R104, R21 ;  /* 0x0000006851157223 */ /* 0x000fe20000000015 */
[----:B------:R-:W-:Y:S01]  /*69f0*/  F2FP.SATFINITE.E4M3.F32.PACK_AB_MERGE_C R208, R23, R18, RZ ;  /* 0x0000001217d0723e */ /* 0x000fe200048070ff */
[----:B------:R-:W-:Y:S02]  /*6a00*/  HADD2.F32 R105, -RZ, R107.H0_H0 ;  /* 0x2000006bff697230 */ /* 0x000fe40000004100 */
[C---:B------:R-:W-:Y:S01]  /*6a10*/  FMUL R22, R78.reuse, R26 ;  /* 0x0000001a4e167220 */ /* 0x040fe20000400000 */
[----:B------:R1:W-:Y:S01]  /*6a20*/  STS.128 [R172+UR49+0x8200], R200 ;  /* 0x008200c8ac007988 */ /* 0x0003e20008000c31 */
[----:B------:R-:W-:Y:S01]  /*6a30*/  F2FP.SATFINITE.E4M3.F32.PACK_AB_MERGE_C R208, R17, R16, R208 ;  /* 0x0000001011d0723e */ /* 0x000fe200048070d0 */
[----:B------:R-:W-:Y:S02]  /*6a40*/  HADD2.F32 R140, -RZ, R139.H1_H1 ;  /* 0x3000008bff8c7230 */ /* 0x000fe40000004100 */
[C---:B------:R-:W-:Y:S01]  /*6a50*/  FFMA R22, R81.reuse, R103, R22 ;  /* 0x0000006751167223 */ /* 0x040fe20000000016 */
[C---:B------:R-:W-:Y:S01]  /*6a60*/  FMUL R27, R78.reuse, R27 ;  /* 0x0000001b4e1b7220 */ /* 0x040fe20000400000 */
[--C-:B------:R-:W-:Y:S02]  /*6a70*/  HADD2.F32 R107, -RZ, R109.reuse.H0_H0 ;  /* 0x2000006dff6b7230 */ /* 0x100fe40000004100 */
[C---:B------:R-:W-:Y:S01]  /*6a80*/  FMUL R26, R78.reuse, R30 ;  /* 0x0000001e4e1a7220 */ /* 0x040fe20000400000 */
[----:B------:R-:W-:Y:S02]  /*6a90*/  HADD2.F32 R110, -RZ, R109.H1_H1 ;  /* 0x3000006dff6e7230 */ /* 0x000fe40000004100 */
[C---:B------:R-:W-:Y:S01]  /*6aa0*/  FFMA R27, R81.reuse, R106, R27 ;  /* 0x0000006a511b7223 */ /* 0x040fe2000000001b */
[C---:B------:R-:W-:Y:S01]  /*6ab0*/  FFMA R24, R81.reuse, R105, R24 ;  /* 0x0000006951187223 */ /* 0x040fe20000000018 */
[----:B------:R-:W-:Y:S01]  /*6ac0*/  FFMA R25, R81, R108, R25 ;  /* 0x0000006c51197223 */ /* 0x000fe20000000019 */
[----:B------:R-:W-:Y:S01]  /*6ad0*/  F2FP.F16.E4M3.UNPACK_B R141, R162.H1 ;  /* 0x000000a2ff8d723e */ /* 0x000fe200030006ff */
[----:B------:R-:W-:Y:S01]  /*6ae0*/  HADD2.F32 R109, -RZ, R111.H0_H0 ;  /* 0x2000006fff6d7230 */ /* 0x000fe20000004100 */
[----:B------:R-:W-:Y:S01]  /*6af0*/  F2FP.SATFINITE.E4M3.F32.PACK_AB_MERGE_C R209, R27, R22, RZ ;  /* 0x000000161bd1723e */ /* 0x000fe200048070ff */
[----:B------:R-:W-:Y:S01]  /*6b00*/  FFMA R26, R81, R107, R26 ;  /* 0x0000006b511a7223 */ /* 0x000fe2000000001a */
[C---:B------:R-:W-:Y:S01]  /*6b10*/  FMUL R31, R78.reuse, R31 ;  /* 0x0000001f4e1f7220 */ /* 0x040fe20000400000 */
[--C-:B------:R-:W-:Y:S01]  /*6b20*/  HADD2.F32 R111, -RZ, R113.reuse.H0_H0 ;  /* 0x20000071ff6f7230 */ /* 0x100fe20000004100 */
[----:B------:R-:W-:Y:S01]  /*6b30*/  F2FP.SATFINITE.E4M3.F32.PACK_AB_MERGE_C R209, R21, R20, R209 ;  /* 0x0000001415d1723e */ /* 0x000fe200048070d1 */
[----:B------:R-:W-:Y:S02]  /*6b40*/  HADD2.F32 R114, -RZ, R113.H1_H1 ;  /* 0x30000071ff727230 */ /* 0x000fe40000004100 */
[C---:B------:R-:W-:Y:S01]  /*6b50*/  FFMA R31, R81.reuse, R110, R31 ;  /* 0x0000006e511f7223 */ /* 0x040fe2000000001f */
[C---:B------:R-:W-:Y:S01]  /*6b60*/  FFMA R28, R81.reuse, R109, R28 ;  /* 0x0000006d511c7223 */ /* 0x040fe2000000001c */
[----:B------:R-:W-:Y:S01]  /*6b70*/  FFMA R29, R81, R112, R29 ;  /* 0x00000070511d7223 */ /* 0x000fe2000000001d */
[----:B------:R-:W-:Y:S02]  /*6b80*/  HADD2.F32 R113, -RZ, R115.H0_H0 ;  /* 0x20000073ff717230 */ /* 0x000fe40000004100 */
[C---:B------:R-:W-:Y:S01]  /*6b90*/  FMUL R30, R78.reuse, R34 ;  /* 0x000000224e1e7220 */ /* 0x040fe20000400000 */
[----:B------:R-:W-:Y:S01]  /*6ba0*/  F2FP.F16.E4M3.UNPACK_B R143, R163 ;  /* 0x000000a3ff8f723e */ /* 0x000fe200020006ff */
[C---:B------:R-:W-:Y:S01]  /*6bb0*/  FMUL R35, R78.reuse, R35 ;  /* 0x000000234e237220 */ /* 0x040fe20000400000 */
[----:B------:R-:W-:Y:S01]  /*6bc0*/  HADD2.F32 R115, -RZ, R117.H0_H0 ;  /* 0x20000075ff737230 */ /* 0x000fe20000004100 */
[----:B------:R-:W-:Y:S01]  /*6bd0*/  F2FP.SATFINITE.E4M3.F32.PACK_AB_MERGE_C R210, R31, R26, RZ ;  /* 0x0000001a1fd2723e */ /* 0x000fe200048070ff */
[C---:B------:R-:W-:Y:S01]  /*6be0*/  FFMA R30, R81.reuse, R111, R30 ;  /* 0x0000006f511e7223 */ /* 0x040fe2000000001e */
[C---:B------:R-:W-:Y:S01]  /*6bf0*/  FFMA R35, R81.reuse, R114, R35 ;  /* 0x0000007251237223 */ /* 0x040fe20000000023 */
[C---:B------:R-:W-:Y:S01]  /*6c00*/  FFMA R32, R81.reuse, R113, R32 ;  /* 0x0000007151207223 */ /* 0x040fe20000000020 */
[----:B------:R-:W-:Y:S01]  /*6c10*/  F2FP.F16.E4M3.UNPACK_B R145, R163.H1 ;  /* 0x000000a3ff91723e */ /* 0x000fe200030006ff */
[----:B------:R-:W-:Y:S01]  /*6c20*/  FFMA R33, R81, R116, R33 ;  /* 0x0000007451217223 */ /* 0x000fe20000000021 */
[----:B------:R-:W-:Y:S01]  /*6c30*/  F2FP.SATFINITE.E4M3.F32.PACK_AB_MERGE_C R210, R25, R24, R210 ;  /* 0x0000001819d2723e */ /* 0x000fe200048070d2 */
[----:B------:R-:W-:Y:S01]  /*6c40*/  HADD2.F32 R144, -RZ, R143.H1_H1 ;  /* 0x3000008fff907230 */ /* 0x000fe20000004100 */
[----:B------:R-:W-:Y:S01]  /*6c50*/  F2FP.SATFINITE.E4M3.F32.PACK_AB_MERGE_C R211, R35, R30, RZ ;  /* 0x0000001e23d3723e */ /* 0x000fe200048070ff */
[----:B------:R-:W-:Y:S02]  /*6c60*/  HADD2.F32 R118, -RZ, R117.H1_H1 ;  /* 0x30000075ff767230 */ /* 0x000fe40000004100 */
[C---:B------:R-:W-:Y:S01]  /*6c70*/  FMUL R34, R78.reuse, R38 ;  /* 0x000000264e227220 */ /* 0x040fe20000400000 */
[----:B------:R-:W-:Y:S01]  /*6c80*/  HADD2.F32 R117, -RZ, R119.H0_H0 ;  /* 0x20000077ff757230 */ /* 0x000fe20000004100 */
[----:B------:R-:W-:Y:S01]  /*6c90*/  F2FP.SATFINITE.E4M3.F32.PACK_AB_MERGE_C R211, R29, R28, R211 ;  /* 0x0000001c1dd3723e */ /* 0x000fe200048070d3 */
[C---:B------:R-:W-:Y:S01]  /*6ca0*/  FMUL R39, R78.reuse, R39 ;  /* 0x000000274e277220 */ /* 0x040fe20000400000 */
[--C-:B------:R-:W-:Y:S02]  /*6cb0*/  HADD2.F32 R119, -RZ, R121.reuse.H0_H0 ;  /* 0x20000079ff777230 */ /* 0x100fe40000004100 */
[C---:B------:R-:W-:Y:S01]  /*6cc0*/  FFMA R34, R81.reuse, R115, R34 ;  /* 0x0000007351227223 */ /* 0x040fe20000000022 */
[----:B------:R-:W-:Y:S01]  /*6cd0*/  HADD2.F32 R122, -RZ, R121.H1_H1 ;  /* 0x30000079ff7a7230 */ /* 0x000fe20000004100 */
[----:B------:R1:W-:Y:S01]  /*6ce0*/  STS.128 [R192+0x8010], R208 ;  /* 0x008010d0c0007388 */ /* 0x0003e20000000c00 */
[----:B------:R-:W-:Y:S02]  /*6cf0*/  HADD2.F32 R121, -RZ, R123.H0_H0 ;  /* 0x2000007bff797230 */ /* 0x000fe40000004100 */
[C---:B------:R-:W-:Y:S01]  /*6d00*/  FFMA R39, R81.reuse, R118, R39 ;  /* 0x0000007651277223 */ /* 0x040fe20000000027 */
[C---:B------:R-:W-:Y:S01]  /*6d10*/  FFMA R36, R81.reuse, R117, R36 ;  /* 0x0000007551247223 */ /* 0x040fe20000000024 */
[----:B------:R-:W-:Y:S01]  /*6d20*/  FFMA R37, R81, R120, R37 ;  /* 0x0000007851257223 */ /* 0x000fe20000000025 */
[C---:B------:R-:W-:Y:S01]  /*6d30*/  FMUL R38, R78.reuse, R42 ;  /* 0x0000002a4e267220 */ /* 0x040fe20000400000 */
[----:B------:R-:W-:Y:S01]  /*6d40*/  ISETP.NE.AND P0, PT, R189, RZ, PT ;  /* 0x000000ffbd00720c */ /* 0x000fe20003f05270 */
[C---:B------:R-:W-:Y:S01]  /*6d50*/  FMUL R43, R78.reuse, R43 ;  /* 0x0000002b4e2b7220 */ /* 0x040fe20000400000 */
[--C-:B------:R-:W-:Y:S01]  /*6d60*/  HADD2.F32 R123, -RZ, R125.reuse.H0_H0 ;  /* 0x2000007dff7b7230 */ /* 0x100fe20000004100 */
[----:B------:R-:W-:Y:S01]  /*6d70*/  F2FP.SATFINITE.E4M3.F32.PACK_AB_MERGE_C R212, R39, R34, RZ ;  /* 0x0000002227d4723e */ /* 0x000fe200048070ff */
[C---:B------:R-:W-:Y:S01]  /*6d80*/  FFMA R38, R81.reuse, R119, R38 ;  /* 0x0000007751267223 */ /* 0x040fe20000000026 */
[C---:B------:R-:W-:Y:S01]  /*6d90*/  FFMA R43, R81.reuse, R122, R43 ;  /* 0x0000007a512b7223 */ /* 0x040fe2000000002b */
[----:B------:R-:W-:Y:S01]  /*6da0*/  FFMA R40, R81, R121, R40 ;  /* 0x0000007951287223 */ /* 0x000fe20000000028 */
[----:B------:R-:W-:Y:S01]  /*6db0*/  F2FP.SATFINITE.E4M3.F32.PACK_AB_MERGE_C R212, R33, R32, R212 ;  /* 0x0000002021d4723e */ /* 0x000fe200048070d4 */
[----:B------:R-:W-:Y:S01]  /*6dc0*/  FFMA R41, R81, R124, R41 ;  /* 0x0000007c51297223 */ /* 0x000fe20000000029 */
[----:B------:R-:W-:Y:S01]  /*6dd0*/  HADD2.F32 R126, -RZ, R125.H1_H1 ;  /* 0x3000007dff7e7230 */ /* 0x000fe20000004100 */
[----:B------:R-:W-:Y:S01]  /*6de0*/  F2FP.SATFINITE.E4M3.F32.PACK_AB_MERGE_C R213, R43, R38, RZ ;  /* 0x000000262bd5723e */ /* 0x000fe200048070ff */
[----:B------:R-:W-:Y:S02]  /*6df0*/  HADD2.F32 R125, -RZ, R127.H0_H0 ;  /* 0x2000007fff7d7230 */ /* 0x000fe40000004100 */
[C---:B------:R-:W-:Y:S01]  /*6e00*/  FMUL R42, R78.reuse, R46 ;  /* 0x0000002e4e2a7220 */ /* 0x040fe20000400000 */
[----:B------:R-:W-:Y:S01]  /*6e10*/  FMUL R47, R78, R47 ;  /* 0x0000002f4e2f7220 */ /* 0x000fe20000400000 */
[--C-:B------:R-:W-:Y:S01]  /*6e20*/  HADD2.F32 R127, -RZ, R129.reuse.H0_H0 ;  /* 0x20000081ff7f7230 */ /* 0x100fe20000004100 */
[----:B------:R-:W-:Y:S01]  /*6e30*/  F2FP.SATFINITE.E4M3.F32.PACK_AB_MERGE_C R213, R37, R36, R213 ;  /* 0x0000002425d5723e */ /* 0x000fe200048070d5 */
[C---:B------:R-:W-:Y:S01]  /*6e40*/  FFMA R42, R81.reuse, R123, R42 ;  /* 0x0000007b512a7223 */ /* 0x040fe2000000002a */
[C---:B------:R-:W-:Y:S01]  /*6e50*/  FFMA R47, R81.reuse, R126, R47 ;  /* 0x0000007e512f7223 */ /* 0x040fe2000000002f */
[C---:B------:R-:W-:Y:S01]  /*6e60*/  FFMA R44, R81.reuse, R125, R44 ;  /* 0x0000007d512c7223 */ /* 0x040fe2000000002c */
[----:B------:R-:W-:Y:S01]  /*6e70*/  ISETP.NE.AND P6, PT, R198, RZ, PT ;  /* 0x000000ffc600720c */ /* 0x000fe20003fc5270 */
[----:B------:R-:W-:Y:S01]  /*6e80*/  FFMA R45, R81, R128, R45 ;  /* 0x00000080512d7223 */ /* 0x000fe2000000002d */
[----:B------:R-:W-:Y:S01]  /*6e90*/  HADD2.F32 R130, -RZ, R129.H1_H1 ;  /* 0x30000081ff827230 */ /* 0x000fe20000004100 */
[----:B------:R-:W-:Y:S01]  /*6ea0*/  F2FP.SATFINITE.E4M3.F32.PACK_AB_MERGE_C R214, R47, R42, RZ ;  /* 0x0000002a2fd6723e */ /* 0x000fe200048070ff */
[----:B------:R-:W-:Y:S02]  /*6eb0*/  HADD2.F32 R129, -RZ, R131.H0_H0 ;  /* 0x20000083ff817230 */ /* 0x000fe40000004100 */
[C---:B------:R-:W-:Y:S01]  /*6ec0*/  FMUL R46, R78.reuse, R50 ;  /* 0x000000324e2e7220 */ /* 0x040fe20000400000 */
[C---:B------:R-:W-:Y:S01]  /*6ed0*/  FMUL R51, R78.reuse, R51 ;  /* 0x000000334e337220 */ /* 0x040fe20000400000 */
[--C-:B------:R-:W-:Y:S02]  /*6ee0*/  HADD2.F32 R131, -RZ, R133.reuse.H0_H0 ;  /* 0x20000085ff837230 */ /* 0x100fe40000004100 */
[C---:B------:R-:W-:Y:S01]  /*6ef0*/  FMUL R50, R78.reuse, R54 ;  /* 0x000000364e327220 */ /* 0x040fe20000400000 */
[C---:B------:R-:W-:Y:S01]  /*6f00*/  FFMA R46, R81.reuse, R127, R46 ;  /* 0x0000007f512e7223 */ /* 0x040fe2000000002e */
[----:B------:R-:W-:Y:S02]  /*6f10*/  HADD2.F32 R134, -RZ, R133.H1_H1 ;  /* 0x30000085ff867230 */ /* 0x000fe40000004100 */
[C---:B------:R-:W-:Y:S01]  /*6f20*/  FFMA R51, R81.reuse, R130, R51 ;  /* 0x0000008251337223 */ /* 0x040fe20000000033 */
[----:B------:R-:W-:Y:S02]  /*6f30*/  HADD2.F32 R133, -RZ, R135.H0_H0 ;  /* 0x20000087ff857230 */ /* 0x000fe40000004100 */
[C---:B------:R-:W-:Y:S01]  /*6f40*/  FMUL R55, R78.reuse, R55 ;  /* 0x000000374e377220 */ /* 0x040fe20000400000 */
[C---:B------:R-:W-:Y:S01]  /*6f50*/  FFMA R48, R81.reuse, R129, R48 ;  /* 0x0000008151307223 */ /* 0x040fe20000000030 */
[C---:B------:R-:W-:Y:S01]  /*6f60*/  FFMA R49, R81.reuse, R132, R49 ;  /* 0x0000008451317223 */ /* 0x040fe20000000031 */
[--C-:B------:R-:W-:Y:S02]  /*6f70*/  HADD2.F32 R135, -RZ, R137.reuse.H0_H0 ;  /* 0x20000089ff877230 */ /* 0x100fe40000004100 */
[C---:B------:R-:W-:Y:S01]  /*6f80*/  FFMA R50, R81.reuse, R131, R50 ;  /* 0x0000008351327223 */ /* 0x040fe20000000032 */
[----:B------:R-:W-:Y:S02]  /*6f90*/  HADD2.F32 R138, -RZ, R137.H1_H1 ;  /* 0x30000089ff8a7230 */ /* 0x000fe40000004100 */
[C---:B------:R-:W-:Y:S01]  /*6fa0*/  FMUL R54, R78.reuse, R58 ;  /* 0x0000003a4e367220 */ /* 0x040fe20000400000 */
[----:B------:R-:W-:Y:S02]  /*6fb0*/  HADD2.F32 R137, -RZ, R139.H0_H0 ;  /* 0x2000008bff897230 */ /* 0x000fe40000004100 */
[C---:B------:R-:W-:Y:S01]  /*6fc0*/  FFMA R55, R81.reuse, R134, R55 ;  /* 0x0000008651377223 */ /* 0x040fe20000000037 */
        /* <DEDUP_REMOVED lines=16> */
[----:B------:R-:W-:Y:S01]  /*70d0*/  FFMA R63, R81, R142, R63 ;  /* 0x0000008e513f7223 */ /* 0x000fe2000000003f */
[----:B------:R-:W-:Y:S01]  /*70e0*/  FMUL R67, R78, R67 ;  /* 0x000000434e437220 */ /* 0x000fe20000400000 */
[----:B------:R-:W-:Y:S01]  /*70f0*/  F2FP.SATFINITE.E4M3.F32.PACK_AB_MERGE_C R215, R51, R46, RZ ;  /* 0x0000002e33d7723e */ /* 0x000fe200048070ff */
[C---:B------:R-:W-:Y:S01]  /*7100*/  FFMA R60, R81.reuse, R141, R60 ;  /* 0x0000008d513c7223 */ /* 0x040fe2000000003c */
[C---:B------:R-:W-:Y:S01]  /*7110*/  FFMA R61, R81.reuse, R144, R61 ;  /* 0x00000090513d7223 */ /* 0x040fe2000000003d */
[C---:B------:R-:W-:Y:S01]  /*7120*/  FFMA R62, R81.reuse, R143, R62 ;  /* 0x0000008f513e7223 */ /* 0x040fe2000000003e */
[----:B------:R-:W-:Y:S01]  /*7130*/  FFMA R67, R81, R146, R67 ;  /* 0x0000009251437223 */ /* 0x000fe20000000043 */
[----:B------:R-:W-:Y:S02]  /*7140*/  F2FP.SATFINITE.E4M3.F32.PACK_AB_MERGE_C R214, R41, R40, R214 ;  /* 0x0000002829d6723e */ /* 0x000fe400048070d6 */
[----:B------:R-:W-:Y:S02]  /*7150*/  F2FP.SATFINITE.E4M3.F32.PACK_AB_MERGE_C R215, R45, R44, R215 ;  /* 0x0000002c2dd7723e */ /* 0x000fe400048070d7 */
[----:B------:R-:W-:Y:S02]  /*7160*/  F2FP.SATFINITE.E4M3.F32.PACK_AB_MERGE_C R216, R55, R50, RZ ;  /* 0x0000003237d8723e */ /* 0x000fe400048070ff */
[----:B------:R-:W-:Y:S01]  /*7170*/  F2FP.SATFINITE.E4M3.F32.PACK_AB_MERGE_C R217, R59, R54, RZ ;  /* 0x000000363bd9723e */ /* 0x000fe200048070ff */
[----:B------:R1:W-:Y:S01]  /*7180*/  STS.128 [R195+0x8020], R212 ;  /* 0x008020d4c3007388 */ /* 0x0003e20000000c00 */
[----:B------:R-:W-:Y:S02]  /*7190*/  F2FP.SATFINITE.E4M3.F32.PACK_AB_MERGE_C R218, R63, R58, RZ ;  /* 0x0000003a3fda723e */ /* 0x000fe400048070ff */
[----:B------:R-:W-:Y:S02]  /*71a0*/  F2FP.SATFINITE.E4M3.F32.PACK_AB_MERGE_C R219, R67, R62, RZ ;  /* 0x0000003e43db723e */ /* 0x000fe400048070ff */
[----:B------:R-:W-:Y:S02]  /*71b0*/  F2FP.SATFINITE.E4M3.F32.PACK_AB_MERGE_C R216, R49, R48, R216 ;  /* 0x0000003031d8723e */ /* 0x000fe400048070d8 */
[----:B------:R-:W-:Y:S02]  /*71c0*/  F2FP.SATFINITE.E4M3.F32.PACK_AB_MERGE_C R217, R53, R52, R217 ;  /* 0x0000003435d9723e */ /* 0x000fe400048070d9 */
[----:B------:R-:W-:Y:S02]  /*71d0*/  F2FP.SATFINITE.E4M3.F32.PACK_AB_MERGE_C R218, R57, R56, R218 ;  /* 0x0000003839da723e */ /* 0x000fe400048070da */
[----:B------:R-:W-:Y:S02]  /*71e0*/  F2FP.SATFINITE.E4M3.F32.PACK_AB_MERGE_C R219, R61, R60, R219 ;  /* 0x0000003c3ddb723e */ /* 0x000fe400048070db */
[----:B------:R-:W-:Y:S02]  /*71f0*/  LEA R204, R181, UR49, 0x3 ;  /* 0x00000031b5cc7c11 */ /* 0x000fe4000f8e18ff */
[----:B------:R-:W-:Y:S01]  /*7200*/  @P6 SHF.L.U32 R221, R180, 0x1f, RZ ;  /* 0x0000001fb4dd6819 */ /* 0x000fe200000006ff */
[----:B------:R1:W-:Y:S01]  /*7210*/  STS.128 [R194+0x8010], R216 ;  /* 0x008010d8c2007388 */ /* 0x0003e20000000c00 */
[----:B------:R-:W-:Y:S01]  /*7220*/  @!PT LDS RZ, [RZ] ;  /* 0x00000000fffff984 */ /* 0x000fe20000000800 */
[----:B------:R-:W-:Y:S01]  /*7230*/  @!PT LDS RZ, [RZ] ;  /* 0x00000000fffff984 */ /* 0x000fe20000000800 */
[----:B------:R-:W-:Y:S01]  /*7240*/  @!PT LDS RZ, [RZ] ;  /* 0x00000000fffff984 */ /* 0x000fe20000000800 */
[----:B------:R-:W-:Y:S01]  /*7250*/  @!PT LDS RZ, [RZ] ;  /* 0x00000000fffff984 */ /* 0x000fe20000000800 */
[----:B------:R2:W-:Y:S07]  /*7260*/  MEMBAR.ALL.CTA ;  /* 0x0000000000007992 */ /* 0x0005ee0000008000 */
[----:B--2---:R-:W2:Y:S02]  /*7270*/  FENCE.VIEW.ASYNC.S ;  /* 0x00000000000073c6 */ /* 0x004ea40000000000 */
[----:B--2---:R-:W-:Y:S06]  /*7280*/  BAR.SYNC.DEFER_BLOCKING 0x1, 0x80 ;  /* 0x0042000000007b1d */ /* 0x004fec0000010000 */
[----:B------:R-:W-:Y:S05]  /*7290*/  @P0 BRA `(.L_x_109) ;  /* 0x0000000000280947 */ /* 0x000fea0003800000 */
[----:B------:R-:W-:Y:S02]  /*72a0*/  UIADD3 UR4, UPT, UPT, UR49, 0x8200, URZ ;  /* 0x0000820031047890 */ /* 0x000fe4000fffe0ff */
[----:B------:R-:W-:Y:S01]  /*72b0*/  UIADD3 UR6, UP0, UPT, UR52, 0x680, URZ ;  /* 0x0000068034067890 */ /* 0x000fe2000ff1e0ff */
[----:B------:R-:W-:Y:S03]  /*72c0*/  UMOV UR43, UR36 ;  /* 0x00000024002b7c82 */ /* 0x000fe60008000000 */
[----:B------:R-:W-:Y:S01]  /*72d0*/  MOV R188, UR4 ;  /* 0x0000000400bc7c02 */ /* 0x000fe20008000f00 */
[----:B------:R-:W-:Y:S03]  /*72e0*/  UIADD3.X UR7, UPT, UPT, URZ, UR53, URZ, UP0, !UPT ;  /* 0x00000035ff077290 */ /* 0x000fe600087fe4ff */
[----:B------:R-:W-:Y:S11]  /*72f0*/  R2UR UR40, R188 ;  /* 0x00000000bc2872ca */ /* 0x000ff600000e0000 */
[----:B------:R-:W-:Y:S02]  /*7300*/  @!UPT UIADD3 URZ, UPT, UPT, URZ, URZ, URZ ;  /* 0x000000fffffff290 */ /* 0x000fe4000fffe0ff */
[----:B------:R2:W-:Y:S01]  /*7310*/  UTMASTG.3D [UR40], [UR6] ;  /* 0x00000028060073b5 */ /* 0x0005e20008010000 */
[----:B------:R0:W-:Y:S01]  /*7320*/  UTMACMDFLUSH ;  /* 0x00000000000079b7 */ /* 0x0001e20000000000 */
[----:B--2---:R-:W-:Y:S04]  /*7330*/  DEPBAR.LE SB0, 0x1 ;  /* 0x000080400000791a */ /* 0x004fe80000000000 */
.L_x_109:
[----:B------:R-:W-:Y:S05]  /*7340*/  BSYNC.RECONVERGENT B0 ;  /* 0x0000000000007941 */ /* 0x000fea0003800200 */
.L_x_108:
[----:B------:R-:W-:Y:S06]  /*7350*/  BAR.SYNC.DEFER_BLOCKING 0x1, 0x80 ;  /* 0x0042000000007b1d */ /* 0x000fec0000010000 */
[----:B------:R-:W2:Y:S01]  /*7360*/  @P6 SYNCS.PHASECHK.TRANS64.TRYWAIT P0, [R204+URZ+0xe0], R221 ;  /* 0x0000e0ddcc0065a7 */ /* 0x000ea200080011ff */
[----:B------:R-:W-:Y:S01]  /*7370*/  BSSY B1, `(.L_x_110) ;  /* 0x0000023000017945 */ /* 0x000fe20003800000 */
[----:B--2---:R-:W-:Y:S03]  /*7380*/  @P6 SEL R196, RZ, 0x1, !P0 ;  /* 0x00000001ffc46807 */ /* 0x004fe60004000000 */
[----:B------:R-:W-:Y:S05]  /*7390*/  @!P6 BRA `(.L_x_111) ;  /* 0x000000000080e947 */ /* 0x000fea0003800000 */
[----:B------:R-:W-:Y:S01]  /*73a0*/  ISETP.NE.AND P1, PT, R197, RZ, PT ;  /* 0x000000ffc500720c */ /* 0x000fe20003f25270 */
[----:B------:R-:W-:Y:S01]  /*73b0*/  BSSY B0, `(.L_x_112) ;  /* 0x000000a000007945 */ /* 0x000fe20003800000 */
[----:B------:R-:W-:Y:S11]  /*73c0*/  ISETP.NE.AND P0, PT, R196, RZ, PT ;  /* 0x000000ffc400720c */ /* 0x000ff60003f05270 */
[----:B------:R-:W-:Y:S04]  /*73d0*/  @P1 IMAD R0, R181, 0x2000, R186 ;  /* 0x00002000b5001824 */ /* 0x000fe800078e02ba */
[C---:B------:R-:W-:Y:S01]  /*73e0*/  @P1 IMAD.IADD R6, R0.reuse, 0x1, R199 ;  /* 0x0000000100061824 */ /* 0x040fe200078e02c7 */
[----:B------:R-:W-:Y:S03]  /*73f0*/  @P1 IADD3 R4, PT, PT, R0, R207, RZ ;  /* 0x000000cf00041210 */ /* 0x000fe60007ffe0ff */
[----:B------:R-:W-:Y:S01]  /*7400*/  @P1 IMAD.IADD R2, R205, 0x1, R6 ;  /* 0x00000001cd021824 */ /* 0x000fe200078e0206 */
[----:B------:R-:W-:Y:S06]  /*7410*/  @P0 BRA `(.L_x_113) ;  /* 0x00000000000c0947 */ /* 0x000fec0003800000 */
[----:B------:R-:W-:Y:S04]  /*7420*/  SHF.L.U32 R3, R180, 0x1f, RZ ;  /* 0x0000001fb4037819 */ /* 0x000fe800000006ff */
[----:B------:R-:W2:Y:S02]  /*7430*/  SYNCS.PHASECHK.TRANS64.TRYWAIT P0, [R204+URZ+0xe0], R3 ;  /* 0x0000e003cc0075a7 */ /* 0x000ea400080011ff */
[----:B--2---:R-:W-:Y:S05]  /*7440*/  @!P0 BRA `(.L_x_114) ;  /* 0x0000004c00bc8947 */ /* 0x004fea0003800000 */
.L_x_113:
[----:B------:R-:W-:Y:S05]  /*7450*/  BSYNC B0 ;  /* 0x0000000000007941 */ /* 0x000fea0003800000 */
.L_x_112:
[----:B------:R-:W-:Y:S01]  /*7460*/  ISETP.NE.AND P0, PT, R197, RZ, PT ;  /* 0x000000ffc500720c */ /* 0x000fe20003f05270 */
[----:B--2---:R-:W-:Y:S02]  /*7470*/  VIADD R204, R204, 0x100 ;  /* 0x00000100cccc7836 */ /* 0x004fe40000000000 */
[----:B------:R-:W-:Y:S02]  /*7480*/  IMAD.U32 R3, RZ, RZ, UR37 ;  /* 0x00000025ff037e24 */ /* 0x000fe4000f8e00ff */
[----:B------:R-:W-:Y:S03]  /*7490*/  VIADD R181, R181, 0x1 ;  /* 0x00000001b5b57836 */ /* 0x000fe60000000000 */
[----:B------:R-:W-:Y:S05]  /*74a0*/  PRMT R3, R3, 0x654, R204 ;  /* 0x0000065403037816 */ /* 0x000fea00000000cc */
[----:B------:R2:W3:Y:S04]  /*74b0*/  @P0 LDS.128 R148, [R0] ;  /* 0x0000000000940984 */ /* 0x0004e80000000c00 */
[----:B------:R2:W4:Y:S04]  /*74c0*/  @P0 LDS.128 R156, [R4+0x20] ;  /* 0x00002000049c0984 */ /* 0x0005280000000c00 */
        /* <DEDUP_REMOVED lines=9> */
[----:B------:R-:W-:Y:S01]  /*7560*/  SEL R181, R181, RZ, P0 ;  /* 0x000000ffb5b57207 */ /* 0x000fe20000000000 */
[----:B-----5:R5:W-:Y:S02]  /*7570*/  SYNCS.ARRIVE.TRANS64.RED.A1T0 RZ, [R3+URZ], RZ ;  /* 0x000000ff03ff79a7 */ /* 0x020be400081004ff */
[----:B-----5:R-:W-:Y:S04]  /*7580*/  SEL R3, RZ, 0x1, P0 ;  /* 0x00000001ff037807 */ /* 0x020fe80000000000 */
[----:B--234-:R-:W-:Y:S02]  /*7590*/  LOP3.LUT R180, R180, R3, RZ, 0x3c, !PT ;  /* 0x00000003b4b47212 */ /* 0x01cfe400078e3cff */
.L_x_111:
[----:B------:R-:W-:Y:S05]  /*75a0*/  BSYNC B1 ;  /* 0x0000000000017941 */ /* 0x000fea0003800000 */
.L_x_110:
[----:B------:R-:W-:Y:S01]  /*75b0*/  VIADD R0, R80, 0x40 ;  /* 0x0000004050007836 */ /* 0x000fe20000000000 */
[----:B------:R-:W-:Y:S04]  /*75c0*/  BSSY.RECONVERGENT B6, `(.L_x_115) ;  /* 0x0000015000067945 */ /* 0x000fe80003800200 */
[----:B------:R-:W-:Y:S04]  /*75d0*/  SHF.R.U32.HI R0, RZ, 0x15, R0 ;  /* 0x00000015ff007819 */ /* 0x000fe80000011600 */
[----:B------:R-:W-:Y:S11]  /*75e0*/  LOP3.LUT P0, RZ, R0, 0x3, R173, 0x48, !PT ;  /* 0x0000000300ff7812 */ /* 0x000ff600078048ad */
[----:B------:R-:W-:Y:S02]  /*75f0*/  @!UPT UIADD3 URZ, UPT, UPT, URZ, URZ, URZ ;  /* 0x000000fffffff290 */ /* 0x000fe4000fffe0ff */
[----:B------:R-:W-:Y:S05]  /*7600*/  @!P0 BRA `(.L_x_116) ;  /* 0x0000000000408947 */ /* 0x000fea0003800000 */
[----:B------:R-:W2:Y:S01]  /*7610*/  LDCU.64 UR8, c[0x4][0x78] ;  /* 0x01000f00ff0877ac */ /* 0x000ea20008000a00 */
[----:B------:R-:W-:Y:S01]  /*7620*/  MOV R3, 0x0 ;  /* 0x0000000000037802 */ /* 0x000fe20000000f00 */
[----:B------:R-:W-:Y:S02]  /*7630*/  HFMA2 R12, -RZ, RZ, 0, 5.9604644775390625e-08 ;  /* 0x00000001ff0c7431 */ /* 0x000fe400000001ff */
[----:B------:R-:W-:Y:S02]  /*7640*/  IMAD.MOV.U32 R8, RZ, RZ, 0x192 ;  /* 0x00000192ff087424 */ /* 0x000fe400078e00ff */
[----:B------:R-:W-:Y:S01]  /*7650*/  IMAD.MOV.U32 R13, RZ, RZ, RZ ;  /* 0x000000ffff0d7224 */ /* 0x000fe200078e00ff */
[----:B------:R-:W3:Y:S01]  /*7660*/  LDCU.64 UR6, c[0x4][0x80] ;  /* 0x01001000ff0677ac */ /* 0x000ee20008000a00 */
[----:B------:R-:W4:Y:S01]  /*7670*/  LDC.64 R2, c[0x4][R3] ;  /* 0x0100000003027b82 */ /* 0x000f220000000a00 */
[----:B------:R-:W5:Y:S01]  /*7680*/  LDCU.64 UR4, c[0x4][0x18] ;  /* 0x01000300ff0477ac */ /* 0x000f620008000a00 */
[----:B--2---:R-:W-:Y:S01]  /*7690*/  MOV R5, UR9 ;  /* 0x0000000900057c02 */ /* 0x004fe20008000f00 */
[----:B------:R-:W-:Y:S01]  /*76a0*/  IMAD.U32 R4, RZ, RZ, UR8 ;  /* 0x00000008ff047e24 */ /* 0x000fe2000f8e00ff */
[----:B---3--:R-:W-:Y:S01]  /*76b0*/  MOV R7, UR7 ;  /* 0x0000000700077c02 */ /* 0x008fe20008000f00 */
[----:B------:R-:W-:Y:S01]  /*76c0*/  IMAD.U32 R6, RZ, RZ, UR6 ;  /* 0x00000006ff067e24 */ /* 0x000fe2000f8e00ff */
[----:B-----5:R-:W-:Y:S01]  /*76d0*/  MOV R11, UR5 ;  /* 0x00000005000b7c02 */ /* 0x020fe20008000f00 */
[----:B------:R-:W-:Y:S02]  /*76e0*/  IMAD.U32 R10, RZ, RZ, UR4 ;  /* 0x00000004ff0a7e24 */ /* 0x000fe4000f8e00ff */
[----:B------:R-:W-:Y:S07]  /*76f0*/  LEPC R20, `(.L_x_116) ;  /* 0x000000001014794e */ /* 0x000fee0000000000 */
[----:B-1--4-:R-:W-:Y:S05]  /*7700*/  CALL.ABS.NOINC R2 ;  /* 0x0000000002007343 */ /* 0x012fea0003c00000 */
.L_x_116:
[----:B------:R-:W-:Y:S05]  /*7710*/  BSYNC.RECONVERGENT B6 ;  /* 0x0000000000067941 */ /* 0x000fea0003800200 */
.L_x_115:
[----:B------:R-:W-:Y:S01]  /*7720*/  F2FP.F16.E4M3.UNPACK_B R4, R149 ;  /* 0x00000095ff04723e */ /* 0x000fe200020006ff */
[----:B------:R-:W-:Y:S05]  /*7730*/  WARPSYNC.ALL ;  /* 0x0000000000007948 */ /* 0x000fea0003800000 */
[----:B------:R-:W-:Y:S01]  /*7740*/  R2UR UR4, R80 ;  /* 0x00000000500472ca */ /* 0x000fe200000e0000 */
[--C-:B------:R-:W-:Y:S01]  /*7750*/  HADD2.F32 R88, -RZ, R4.reuse.H0_H0 ;  /* 0x20000004ff587230 */ /* 0x100fe20000004100 */
[-C--:B------:R-:W-:Y:S01]  /*7760*/  F2FP.F16.E4M3.UNPACK_B R0, R148.reuse ;  /* 0x00000094ff00723e */ /* 0x080fe200020006ff */
[----:B------:R-:W-:Y:S01]  /*7770*/  HADD2.F32 R83, -RZ, R4.H1_H1 ;  /* 0x30000004ff537230 */ /* 0x000fe20000004100 */
[----:B------:R-:W-:Y:S01]  /*7780*/  F2FP.F16.E4M3.UNPACK_B R4, R151 ;  /* 0x00000097ff04723e */ /* 0x000fe200020006ff */
[----:B------:R-:W-:Y:S01]  /*7790*/  BSSY.RECONVERGENT B0, `(.L_x_117) ;  /* 0x0000116000007945 */ /* 0x000fe20003800200 */
[----:B------:R-:W-:Y:S01]  /*77a0*/  F2FP.F16.E4M3.UNPACK_B R3, R148.H1 ;  /* 0x00000094ff03723e */ /* 0x000fe200030006ff */
[--C-:B------:R-:W-:Y:S01]  /*77b0*/  HADD2.F32 R2, -RZ, R0.reuse.H0_H0 ;  /* 0x20000000ff027230 */ /* 0x100fe20000004100 */
[----:B-1----:R-:W-:Y:S01]  /*77c0*/  F2FP.F16.E4M3.UNPACK_B R135, R162 ;  /* 0x000000a2ff87723e */ /* 0x002fe200020006ff */
[----:B------:R-:W-:Y:S01]  /*77d0*/  HADD2.F32 R82, -RZ, R0.H1_H1 ;  /* 0x30000000ff527230 */ /* 0x000fe20000004100 */
[----:B------:R-:W-:Y:S01]  /*77e0*/  F2FP.F16.E4M3.UNPACK_B R0, R149.H1 ;  /* 0x00000095ff00723e */ /* 0x000fe200030006ff */
[--C-:B------:R-:W-:Y:S01]  /*77f0*/  HADD2.F32 R84, -RZ, R3.reuse.H0_H0 ;  /* 0x20000003ff547230 */ /* 0x100fe20000004100 */
[----:B------:R-:W-:Y:S01]  /*7800*/  F2FP.F16.E4M3.UNPACK_B R125, R159.H1 ;  /* 0x0000009fff7d723e */ /* 0x000fe200030006ff */
[----:B------:R-:W-:Y:S01]  /*7810*/  HADD2.F32 R86, -RZ, R3.H1_H1 ;  /* 0x30000003ff567230 */ /* 0x000fe20000004100 */
[-C--:B------:R-:W-:Y:S01]  /*7820*/  F2FP.F16.E4M3.UNPACK_B R3, R150.reuse ;  /* 0x00000096ff03723e */ /* 0x080fe200020006ff */
[--C-:B------:R-:W-:Y:S01]  /*7830*/  HADD2.F32 R90, -RZ, R0.reuse.H0_H0 ;  /* 0x20000000ff5a7230 */ /* 0x100fe20000004100 */
[----:B------:R-:W-:Y:S01]  /*7840*/  ISETP.NE.AND P0, PT, R189, RZ, PT ;  /* 0x000000ffbd00720c */ /* 0x000fe20003f05270 */
[----:B------:R-:W-:Y:S01]  /*7850*/  HADD2.F32 R85, -RZ, R0.H1_H1 ;  /* 0x30000000ff557230 */ /* 0x000fe20000004100 */
[----:B------:R-:W-:Y:S01]  /*7860*/  F2FP.F16.E4M3.UNPACK_B R0, R150.H1 ;  /* 0x00000096ff00723e */ /* 0x000fe200030006ff */
[--C-:B------:R-:W-:Y:S01]  /*7870*/  HADD2.F32 R92, -RZ, R3.reuse.H0_H0 ;  /* 0x20000003ff5c7230 */ /* 0x100fe20000004100 */
[----:B------:R-:W-:Y:S01]  /*7880*/  ISETP.NE.AND P6, PT, R198, RZ, PT ;  /* 0x000000ffc600720c */ /* 0x000fe20003fc5270 */
[----:B------:R-:W-:Y:S01]  /*7890*/  HADD2.F32 R87, -RZ, R3.H1_H1 ;  /* 0x30000003ff577230 */ /* 0x000fe20000004100 */
[----:B------:R-:W-:Y:S01]  /*78a0*/  F2FP.F16.E4M3.UNPACK_B R3, R151.H1 ;  /* 0x00000097ff03723e */ /* 0x000fe200030006ff */
[--C-:B------:R-:W-:Y:S02]  /*78b0*/  HADD2.F32 R94, -RZ, R0.reuse.H0_H0 ;  /* 0x20000000ff5e7230 */ /* 0x100fe40000004100 */
[----:B------:R-:W-:Y:S01]  /*78c0*/  HADD2.F32 R89, -RZ, R0.H1_H1 ;  /* 0x30000000ff597230 */ /* 0x000fe20000004100 */
[-C--:B------:R-:W-:Y:S01]  /*78d0*/  F2FP.F16.E4M3.UNPACK_B R0, R152.reuse ;  /* 0x00000098ff00723e */ /* 0x080fe200020006ff */
[--C-:B------:R-:W-:Y:S02]  /*78e0*/  HADD2.F32 R96, -RZ, R4.reuse.H0_H0 ;  /* 0x20000004ff607230 */ /* 0x100fe40000004100 */
[----:B------:R-:W-:Y:S01]  /*78f0*/  HADD2.F32 R91, -RZ, R4.H1_H1 ;  /* 0x30000004ff5b7230 */ /* 0x000fe20000004100 */
[-C--:B------:R-:W-:Y:S01]  /*7900*/  F2FP.F16.E4M3.UNPACK_B R4, R153.reuse ;  /* 0x00000099ff04723e */ /* 0x080fe200020006ff */
[--C-:B------:R-:W-:Y:S02]  /*7910*/  HADD2.F32 R100, -RZ, R0.reuse.H0_H0 ;  /* 0x20000000ff647230 */ /* 0x100fe40000004100 */
[----:B------:R-:W-:Y:S01]  /*7920*/  HADD2.F32 R95, -RZ, R0.H1_H1 ;  /* 0x30000000ff5f7230 */ /* 0x000fe20000004100 */
[----:B------:R-:W-:Y:S01]  /*7930*/  F2FP.F16.E4M3.UNPACK_B R0, R153.H1 ;  /* 0x00000099ff00723e */ /* 0x000fe200030006ff */
[--C-:B------:R-:W-:Y:S02]  /*7940*/  HADD2.F32 R98, -RZ, R3.reuse.H0_H0 ;  /* 0x20000003ff627230 */ /* 0x100fe40000004100 */
[----:B------:R-:W-:Y:S01]  /*7950*/  HADD2.F32 R93, -RZ, R3.H1_H1 ;  /* 0x30000003ff5d7230 */ /* 0x000fe20000004100 */
[----:B------:R-:W-:Y:S01]  /*7960*/  F2FP.F16.E4M3.UNPACK_B R3, R152.H1 ;  /* 0x00000098ff03723e */ /* 0x000fe200030006ff */
[--C-:B------:R-:W-:Y:S02]  /*7970*/  HADD2.F32 R106, -RZ, R0.reuse.H0_H0 ;  /* 0x20000000ff6a7230 */ /* 0x100fe40000004100 */
[----:B------:R-:W-:Y:S01]  /*7980*/  HADD2.F32 R101, -RZ, R0.H1_H1 ;  /* 0x30000000ff657230 */ /* 0x000fe20000004100 */
[-C--:B------:R-:W-:Y:S01]  /*7990*/  F2FP.F16.E4M3.UNPACK_B R0, R154.reuse.H1 ;  /* 0x0000009aff00723e */ /* 0x080fe200030006ff */
[--C-:B------:R-:W-:Y:S02]  /*79a0*/  HADD2.F32 R104, -RZ, R4.reuse.H0_H0 ;  /* 0x20000004ff687230 */ /* 0x100fe40000004100 */
[----:B------:R-:W-:Y:S01]  /*79b0*/  HADD2.F32 R99, -RZ, R4.H1_H1 ;  /* 0x30000004ff637230 */ /* 0x000fe20000004100 */
[----:B------:R-:W-:Y:S01]  /*79c0*/  F2FP.F16.E4M3.UNPACK_B R4, R155 ;  /* 0x0000009bff04723e */ /* 0x000fe200020006ff */
[--C-:B------:R-:W-:Y:S02]  /*79d0*/  HADD2.F32 R102, -RZ, R3.reuse.H0_H0 ;  /* 0x20000003ff667230 */ /* 0x100fe40000004100 */
[----:B------:R-:W-:Y:S01]  /*79e0*/  HADD2.F32 R97, -RZ, R3.H1_H1 ;  /* 0x30000003ff617230 */ /* 0x000fe20000004100 */
[----:B------:R-:W-:Y:S01]  /*79f0*/  F2FP.F16.E4M3.UNPACK_B R3, R154 ;  /* 0x0000009aff03723e */ /* 0x000fe200020006ff */
[--C-:B------:R-:W-:Y:S02]  /*7a00*/  HADD2.F32 R110, -RZ, R0.reuse.H0_H0 ;  /* 0x20000000ff6e7230 */ /* 0x100fe40000004100 */
[----:B------:R-:W-:Y:S01]  /*7a10*/  HADD2.F32 R105, -RZ, R0.H1_H1 ;  /* 0x30000000ff697230 */ /* 0x000fe20000004100 */
[-C--:B------:R-:W-:Y:S01]  /*7a20*/  F2FP.F16.E4M3.UNPACK_B R0, R156.reuse ;  /* 0x0000009cff00723e */ /* 0x080fe200020006ff */
[--C-:B------:R-:W-:Y:S02]  /*7a30*/  HADD2.F32 R112, -RZ, R4.reuse.H0_H0 ;  /* 0x20000004ff707230 */ /* 0x100fe40000004100 */
[----:B------:R-:W-:Y:S01]  /*7a40*/  HADD2.F32 R107, -RZ, R4.H1_H1 ;  /* 0x30000004ff6b7230 */ /* 0x000fe20000004100 */
[----:B------:R-:W-:Y:S01]  /*7a50*/  F2FP.F16.E4M3.UNPACK_B R4, R157 ;  /* 0x0000009dff04723e */ /* 0x000fe200020006ff */
[--C-:B------:R-:W-:Y:S02]  /*7a60*/  HADD2.F32 R108, -RZ, R3.reuse.H0_H0 ;  /* 0x20000003ff6c7230 */ /* 0x100fe40000004100 */
[----:B------:R-:W-:Y:S01]  /*7a70*/  HADD2.F32 R103, -RZ, R3.H1_H1 ;  /* 0x30000003ff677230 */ /* 0x000fe20000004100 */
[----:B------:R-:W-:Y:S01]  /*7a80*/  F2FP.F16.E4M3.UNPACK_B R3, R155.H1 ;  /* 0x0000009bff03723e */ /* 0x000fe200030006ff */
[--C-:B------:R-:W-:Y:S02]  /*7a90*/  HADD2.F32 R116, -RZ, R0.reuse.H0_H0 ;  /* 0x20000000ff747230 */ /* 0x100fe40000004100 */
[----:B------:R-:W-:Y:S01]  /*7aa0*/  HADD2.F32 R111, -RZ, R0.H1_H1 ;  /* 0x30000000ff6f7230 */ /* 0x000fe20000004100 */
[----:B------:R-:W-:Y:S01]  /*7ab0*/  F2FP.F16.E4M3.UNPACK_B R0, R156.H1 ;  /* 0x0000009cff00723e */ /* 0x000fe200030006ff */
[--C-:B------:R-:W-:Y:S02]  /*7ac0*/  HADD2.F32 R120, -RZ, R4.reuse.H0_H0 ;  /* 0x20000004ff787230 */ /* 0x100fe40000004100 */
[----:B------:R-:W-:Y:S02]  /*7ad0*/  HADD2.F32 R115, -RZ, R4.H1_H1 ;  /* 0x30000004ff737230 */ /* 0x000fe40000004100 */
[--C-:B------:R-:W-:Y:S01]  /*7ae0*/  HADD2.F32 R114, -RZ, R3.reuse.H0_H0 ;  /* 0x20000003ff727230 */ /* 0x100fe20000004100 */
[----:B------:R-:W1:Y:S01]  /*7af0*/  LDTM.x64 R4, tmem[UR4+0x40] ;  /* 0x00004004000479ee */ /* 0x000e620008340000 */
[----:B------:R-:W-:Y:S01]  /*7b00*/  HADD2.F32 R109, -RZ, R3.H1_H1 ;  /* 0x30000003ff6d7230 */ /* 0x000fe20000004100 */
[----:B------:R-:W-:Y:S01]  /*7b10*/  F2FP.F16.E4M3.UNPACK_B R3, R157.H1 ;  /* 0x0000009dff03723e */ /* 0x000fe200030006ff */
        /* <DEDUP_REMOVED lines=14> */
[----:B------:R-:W-:Y:S01]  /*7c00*/  F2FP.F16.E4M3.UNPACK_B R0, R160.H1 ;  /* 0x000000a0ff00723e */ /* 0x000fe200030006ff */
[--C-:B------:R-:W-:Y:S02]  /*7c10*/  HADD2.F32 R132, -RZ, R3.reuse.H0_H0 ;  /* 0x20000003ff847230 */ /* 0x100fe40000004100 */
[C---:B-1----:R-:W-:Y:S01]  /*7c20*/  FMUL R7, R78.reuse, R7 ;  /* 0x000000074e077220 */ /* 0x042fe20000400000 */
        /* <DEDUP_REMOVED lines=10> */
[C---:B------:R-:W-:Y:S01]  /*7cd0*/  FMUL R0, R78.reuse, R4 ;  /* 0x000000044e007220 */ /* 0x040fe20000400000 */
[--C-:B------:R-:W-:Y:S01]  /*7ce0*/  HADD2.F32 R140, -RZ, R135.reuse.H0_H0 ;  /* 0x20000087ff8c7230 */ /* 0x100fe20000004100 */
[----:B------:R-:W-:Y:S01]  /*7cf0*/  F2FP.F16.E4M3.UNPACK_B R4, R163 ;  /* 0x000000a3ff04723e */ /* 0x000fe200020006ff */
[----:B------:R-:W-:Y:S02]  /*7d00*/  HADD2.F32 R135, -RZ, R135.H1_H1 ;  /* 0x30000087ff877230 */ /* 0x000fe40000004100 */
[C---:B------:R-:W-:Y:S01]  /*7d10*/  FFMA R0, R81.reuse, R2, R0 ;  /* 0x0000000251007223 */ /* 0x040fe20000000000 */
[C---:B------:R-:W-:Y:S01]  /*7d20*/  FMUL R2, R78.reuse, R5 ;  /* 0x000000054e027220 */ /* 0x040fe20000400000 */
[--C-:B------:R-:W-:Y:S01]  /*7d30*/  HADD2.F32 R142, -RZ, R3.reuse.H0_H0 ;  /* 0x20000003ff8e7230 */ /* 0x100fe20000004100 */
[----:B------:R-:W-:Y:S01]  /*7d40*/  F2FP.F16.E4M3.UNPACK_B R5, R163.H1 ;  /* 0x000000a3ff05723e */ /* 0x000fe200030006ff */
[----:B------:R-:W-:Y:S02]  /*7d50*/  HADD2.F32 R137, -RZ, R3.H1_H1 ;  /* 0x30000003ff897230 */ /* 0x000fe40000004100 */
[C---:B------:R-:W-:Y:S01]  /*7d60*/  FFMA R2, R81.reuse, R82, R2 ;  /* 0x0000005251027223 */ /* 0x040fe20000000002 */
[--C-:B------:R-:W-:Y:S02]  /*7d70*/  HADD2.F32 R82, -RZ, R4.reuse.H0_H0 ;  /* 0x20000004ff527230 */ /* 0x100fe40000004100 */
[C---:B------:R-:W-:Y:S01]  /*7d80*/  FMUL R3, R78.reuse, R6 ;  /* 0x000000064e037220 */ /* 0x040fe20000400000 */
[----:B------:R-:W-:Y:S02]  /*7d90*/  HADD2.F32 R139, -RZ, R4.H1_H1 ;  /* 0x30000004ff8b7230 */ /* 0x000fe40000004100 */
[C---:B------:R-:W-:Y:S01]  /*7da0*/  FMUL R4, R78.reuse, R9 ;  /* 0x000000094e047220 */ /* 0x040fe20000400000 */
[--C-:B------:R-:W-:Y:S02]  /*7db0*/  HADD2.F32 R141, -RZ, R5.reuse.H1_H1 ;  /* 0x30000005ff8d7230 */ /* 0x100fe40000004100 */
[C---:B------:R-:W-:Y:S01]  /*7dc0*/  FFMA R3, R81.reuse, R84, R3 ;  /* 0x0000005451037223 */ /* 0x040fe20000000003 */
[----:B------:R-:W-:Y:S01]  /*7dd0*/  FFMA R7, R81, R86, R7 ;  /* 0x0000005651077223 */ /* 0x000fe20000000007 */
[----:B------:R-:W-:Y:S02]  /*7de0*/  HADD2.F32 R84, -RZ, R5.H0_H0 ;  /* 0x20000005ff547230 */ /* 0x000fe40000004100 */
[C---:B------:R-:W-:Y:S01]  /*7df0*/  FMUL R5, R78.reuse, R10 ;  /* 0x0000000a4e057220 */ /* 0x040fe20000400000 */
[C---:B------:R-:W-:Y:S01]  /*7e00*/  FMUL R6, R78.reuse, R11 ;  /* 0x0000000b4e067220 */ /* 0x040fe20000400000 */
[C---:B------:R-:W-:Y:S01]  /*7e10*/  FMUL R11, R78.reuse, R16 ;  /* 0x000000104e0b7220 */ /* 0x040fe20000400000 */
[----:B------:R-:W-:Y:S01]  /*7e20*/  F2FP.SATFINITE.E4M3.F32.PACK_AB_MERGE_C R143, R7, R3, RZ ;  /* 0x00000003078f723e */ /* 0x000fe200048070ff */
[C---:B------:R-:W-:Y:S01]  /*7e30*/  FMUL R3, R78.reuse, R8 ;  /* 0x000000084e037220 */ /* 0x040fe20000400000 */
[C---:B------:R-:W-:Y:S01]  /*7e40*/  FMUL R7, R78.reuse, R12 ;  /* 0x0000000c4e077220 */ /* 0x040fe20000400000 */
[C---:B------:R-:W-:Y:S01]  /*7e50*/  FMUL R8, R78.reuse, R13 ;  /* 0x0000000d4e087220 */ /* 0x040fe20000400000 */
[C---:B------:R-:W-:Y:S01]  /*7e60*/  FMUL R12, R78.reuse, R17 ;  /* 0x000000114e0c7220 */ /* 0x040fe20000400000 */
[C---:B------:R-:W-:Y:S01]  /*7e70*/  FFMA R3, R81.reuse, R88, R3 ;  /* 0x0000005851037223 */ /* 0x040fe20000000003 */
[C---:B------:R-:W-:Y:S01]  /*7e80*/  FFMA R4, R81.reuse, R83, R4 ;  /* 0x0000005351047223 */ /* 0x040fe20000000004 */
[C---:B------:R-:W-:Y:S01]  /*7e90*/  FFMA R5, R81.reuse, R90, R5 ;  /* 0x0000005a51057223 */ /* 0x040fe20000000005 */
[C---:B------:R-:W-:Y:S01]  /*7ea0*/  FFMA R6, R81.reuse, R85, R6 ;  /* 0x0000005551067223 */ /* 0x040fe20000000006 */
[C---:B------:R-:W-:Y:S01]  /*7eb0*/  FFMA R7, R81.reuse, R92, R7 ;  /* 0x0000005c51077223 */ /* 0x040fe20000000007 */
[C---:B------:R-:W-:Y:S01]  /*7ec0*/  FFMA R8, R81.reuse, R87, R8 ;  /* 0x0000005751087223 */ /* 0x040fe20000000008 */
[C---:B------:R-:W-:Y:S01]  /*7ed0*/  FMUL R16, R78.reuse, R21 ;  /* 0x000000154e107220 */ /* 0x040fe20000400000 */
[----:B------:R-:W-:Y:S01]  /*7ee0*/  FMUL R9, R78, R14 ;  /* 0x0000000e4e097220 */ /* 0x000fe20000400000 */
[----:B------:R-:W-:Y:S01]  /*7ef0*/  F2FP.SATFINITE.E4M3.F32.PACK_AB_MERGE_C R5, R6, R5, RZ ;  /* 0x000000050605723e */ /* 0x000fe200048070ff */
[C---:B------:R-:W-:Y:S01]  /*7f00*/  FMUL R10, R78.reuse, R15 ;  /* 0x0000000f4e0a7220 */ /* 0x040fe20000400000 */
[C---:B------:R-:W-:Y:S01]  /*7f10*/  FMUL R15, R78.reuse, R20 ;  /* 0x000000144e0f7220 */ /* 0x040fe20000400000 */
[C---:B------:R-:W-:Y:S01]  /*7f20*/  FFMA R9, R81.reuse, R94, R9 ;  /* 0x0000005e51097223 */ /* 0x040fe20000000009 */
[C---:B------:R-:W-:Y:S01]  /*7f30*/  FMUL R20, R78.reuse, R25 ;  /* 0x000000194e147220 */ /* 0x040fe20000400000 */
[C---:B------:R-:W-:Y:S01]  /*7f40*/  FFMA R10, R81.reuse, R89, R10 ;  /* 0x00000059510a7223 */ /* 0x040fe2000000000a */
[C---:B------:R-:W-:Y:S01]  /*7f50*/  FFMA R11, R81.reuse, R96, R11 ;  /* 0x00000060510b7223 */ /* 0x040fe2000000000b */
[C---:B------:R-:W-:Y:S01]  /*7f60*/  FFMA R12, R81.reuse, R91, R12 ;  /* 0x0000005b510c7223 */ /* 0x040fe2000000000c */
[C---:B------:R-:W-:Y:S01]  /*7f70*/  FMUL R13, R78.reuse, R18 ;  /* 0x000000124e0d7220 */ /* 0x040fe20000400000 */
[----:B------:R-:W-:Y:S01]  /*7f80*/  FMUL R14, R78, R19 ;  /* 0x000000134e0e7220 */ /* 0x000fe20000400000 */
[----:B------:R-:W-:Y:S01]  /*7f90*/  F2FP.SATFINITE.E4M3.F32.PACK_AB_MERGE_C R9, R10, R9, RZ ;  /* 0x000000090a09723e */ /* 0x000fe200048070ff */
[C---:B------:R-:W-:Y:S01]  /*7fa0*/  FMUL R19, R78.reuse, R24 ;  /* 0x000000184e137220 */ /* 0x040fe20000400000 */
        /* <DEDUP_REMOVED lines=17> */
[----:B------:R-:W-:Y:S01]  /*80c0*/  FMUL R27, R78, R32 ;  /* 0x000000204e1b7220 */ /* 0x000fe20000400000 */
[C---:B------:R-:W-:Y:S01]  /*80d0*/  FFMA R21, R81.reuse, R106, R21 ;  /* 0x0000006a51157223 */ /* 0x040fe20000000015 */
[C---:B------:R-:W-:Y:S01]  /*80e0*/  FFMA R22, R81.reuse, R101, R22 ;  /* 0x0000006551167223 */ /* 0x040fe20000000016 */
[----:B------:R-:W-:Y:S01]  /*80f0*/  F2FP.SATFINITE.E4M3.F32.PACK_AB_MERGE_C R16, R16, R15, R17 ;  /* 0x0000000f1010723e */ /* 0x000fe20004807011 */
[C---:B------:R-:W-:Y:S01]  /*8100*/  FFMA R23, R81.reuse, R108, R23 ;  /* 0x0000006c51177223 */ /* 0x040fe20000000017 */
[C---:B------:R-:W-:Y:S01]  /*8110*/  FFMA R24, R81.reuse, R103, R24 ;  /* 0x0000006751187223 */ /* 0x040fe20000000018 */
[----:B------:R-:W-:Y:S01]  /*8120*/  FMUL R32, R78, R37 ;  /* 0x000000254e207220 */ /* 0x000fe20000400000 */
[----:B------:R-:W-:Y:S01]  /*8130*/  F2FP.SATFINITE.E4M3.F32.PACK_AB_MERGE_C R21, R22, R21, RZ ;  /* 0x000000151615723e */ /* 0x000fe200048070ff */
[C---:B------:R-:W-:Y:S01]  /*8140*/  FMUL R25, R78.reuse, R30 ;  /* 0x0000001e4e197220 */ /* 0x040fe20000400000 */
[C---:B------:R-:W-:Y:S01]  /*8150*/  FMUL R26, R78.reuse, R31 ;  /* 0x0000001f4e1a7220 */ /* 0x040fe20000400000 */
[----:B------:R-:W-:Y:S01]  /*8160*/  FMUL R31, R78, R36 ;  /* 0x000000244e1f7220 */ /* 0x000fe20000400000 */
[----:B------:R-:W-:Y:S01]  /*8170*/  F2FP.SATFINITE.E4M3.F32.PACK_AB_MERGE_C R17, R20, R19, R21 ;  /* 0x000000131411723e */ /* 0x000fe20004807015 */
        /* <DEDUP_REMOVED lines=8> */
[----:B------:R-:W-:Y:S01]  /*8200*/  FMUL R35, R78, R40 ;  /* 0x000000284e237220 */ /* 0x000fe20000400000 */
[C---:B------:R-:W-:Y:S01]  /*8210*/  FFMA R29, R81.reuse, R114, R29 ;  /* 0x00000072511d7223 */ /* 0x040fe2000000001d */
[----:B------:R-:W-:Y:S01]  /*8220*/  F2FP.SATFINITE.E4M3.F32.PACK_AB_MERGE_C R18, R24, R23, R18 ;  /* 0x000000171812723e */ /* 0x000fe20004807012 */
        /* <DEDUP_REMOVED lines=22> */
[C---:B------:R-:W-:Y:S01]  /*8390*/  FMUL R41, R78.reuse, R46 ;  /* 0x0000002e4e297220 */ /* 0x040fe20000400000 */
[C---:B------:R-:W-:Y:S01]  /*83a0*/  FMUL R42, R78.reuse, R47 ;  /* 0x0000002f4e2a7220 */ /* 0x040fe20000400000 */
[C---:B------:R-:W-:Y:S01]  /*83b0*/  FFMA R40, R81.reuse, R119, R40 ;  /* 0x0000007751287223 */ /* 0x040fe20000000028 */
[--C-:B------:R-:W-:Y:S02]  /*83c0*/  HADD2.F32 R130, -RZ, R125.reuse.H0_H0 ;  /* 0x2000007dff827230 */ /* 0x100fe40000004100 */
[C---:B------:R-:W-:Y:S01]  /*83d0*/  FFMA R41, R81.reuse, R126, R41 ;  /* 0x0000007e51297223 */ /* 0x040fe20000000029 */
[----:B------:R-:W-:Y:S02]  /*83e0*/  HADD2.F32 R125, -RZ, R125.H1_H1 ;  /* 0x3000007dff7d7230 */ /* 0x000fe40000004100 */
[C---:B------:R-:W-:Y:S01]  /*83f0*/  FMUL R45, R78.reuse, R50 ;  /* 0x000000324e2d7220 */ /* 0x040fe20000400000 */
[C---:B------:R-:W-:Y:S01]  /*8400*/  FFMA R42, R81.reuse, R121, R42 ;  /* 0x00000079512a7223 */ /* 0x040fe2000000002a */
[C---:B------:R-:W-:Y:S01]  /*8410*/  FMUL R46, R78.reuse, R51 ;  /* 0x000000334e2e7220 */ /* 0x040fe20000400000 */
[C---:B------:R-:W-:Y:S01]  /*8420*/  FFMA R43, R81.reuse, R128, R43 ;  /* 0x00000080512b7223 */ /* 0x040fe2000000002b */
[C---:B------:R-:W-:Y:S01]  /*8430*/  FMUL R47, R78.reuse, R52 ;  /* 0x000000344e2f7220 */ /* 0x040fe20000400000 */
        /* <DEDUP_REMOVED lines=10> */
[C---:B------:R-:W-:Y:S01]  /*84e0*/  FFMA R45, R81.reuse, R130, R45 ;  /* 0x00000082512d7223 */ /* 0x040fe2000000002d */
[C---:B------:R-:W-:Y:S01]  /*84f0*/  FMUL R59, R78.reuse, R64 ;  /* 0x000000404e3b7220 */ /* 0x040fe20000400000 */
[C---:B------:R-:W-:Y:S01]  /*8500*/  FMUL R60, R78.reuse, R65 ;  /* 0x000000414e3c7220 */ /* 0x040fe20000400000 */
[C---:B------:R-:W-:Y:S01]  /*8510*/  FMUL R61, R78.reuse, R66 ;  /* 0x000000424e3d7220 */ /* 0x040fe20000400000 */
[----:B------:R-:W-:Y:S01]  /*8520*/  FMUL R62, R78, R67 ;  /* 0x000000434e3e7220 */ /* 0x000fe20000400000 */
[C---:B------:R-:W-:Y:S01]  /*8530*/  FFMA R46, R81.reuse, R125, R46 ;  /* 0x0000007d512e7223 */ /* 0x040fe2000000002e */
[----:B------:R-:W-:Y:S01]  /*8540*/  F2FP.SATFINITE.E4M3.F32.PACK_AB_MERGE_C R64, R2, R0, R143 ;  /* 0x000000000240723e */ /* 0x000fe2000480708f */
[C---:B------:R-:W-:Y:S01]  /*8550*/  FFMA R47, R81.reuse, R132, R47 ;  /* 0x00000084512f7223 */ /* 0x040fe2000000002f */
[----:B------:R-:W-:Y:S01]  /*8560*/  F2FP.SATFINITE.E4M3.F32.PACK_AB_MERGE_C R65, R4, R3, R5 ;  /* 0x000000030441723e */ /* 0x000fe20004807005 */
[C---:B------:R-:W-:Y:S01]  /*8570*/  FFMA R48, R81.reuse, R127, R48 ;  /* 0x0000007f51307223 */ /* 0x040fe20000000030 */
[----:B------:R-:W-:Y:S01]  /*8580*/  F2FP.SATFINITE.E4M3.F32.PACK_AB_MERGE_C R66, R8, R7, R9 ;  /* 0x000000070842723e */ /* 0x000fe20004807009 */
[C---:B------:R-:W-:Y:S01]  /*8590*/  FFMA R49, R81.reuse, R134, R49 ;  /* 0x0000008651317223 */ /* 0x040fe20000000031 */
[----:B------:R-:W-:Y:S01]  /*85a0*/  F2FP.SATFINITE.E4M3.F32.PACK_AB_MERGE_C R67, R12, R11, R13 ;  /* 0x0000000b0c43723e */ /* 0x000fe2000480700d */
[----:B------:R-:W-:Y:S01]  /*85b0*/  FMUL R53, R78, R58 ;  /* 0x0000003a4e357220 */ /* 0x000fe20000400000 */
[C---:B------:R-:W-:Y:S01]  /*85c0*/  FFMA R50, R81.reuse, R129, R50 ;  /* 0x0000008151327223 */ /* 0x040fe20000000032 */
[C---:B------:R-:W-:Y:S01]  /*85d0*/  FFMA R51, R81.reuse, R136, R51 ;  /* 0x0000008851337223 */ /* 0x040fe20000000033 */
[C---:B------:R-:W-:Y:S01]  /*85e0*/  FFMA R52, R81.reuse, R131, R52 ;  /* 0x0000008351347223 */ /* 0x040fe20000000034 */
[----:B------:R1:W-:Y:S01]  /*85f0*/  STS.128 [R172+UR49+0xa200], R64 ;  /* 0x00a20040ac007988 */ /* 0x0003e20008000c31 */
[C---:B------:R-:W-:Y:S01]  /*8600*/  FFMA R53, R81.reuse, R138, R53 ;  /* 0x0000008a51357223 */ /* 0x040fe20000000035 */
[----:B------:R-:W-:Y:S01]  /*8610*/  F2FP.SATFINITE.E4M3.F32.PACK_AB_MERGE_C R37, R38, R37, RZ ;  /* 0x000000252625723e */ /* 0x000fe200048070ff */
[C---:B------:R-:W-:Y:S01]  /*8620*/  FFMA R54, R81.reuse, R133, R54 ;  /* 0x0000008551367223 */ /* 0x040fe20000000036 */
[----:B------:R-:W-:Y:S01]  /*8630*/  FMUL R58, R78, R63 ;  /* 0x0000003f4e3a7220 */ /* 0x000fe20000400000 */
[C---:B------:R-:W-:Y:S01]  /*8640*/  FFMA R55, R81.reuse, R140, R55 ;  /* 0x0000008c51377223 */ /* 0x040fe20000000037 */
[C---:B------:R-:W-:Y:S01]  /*8650*/  FFMA R56, R81.reuse, R135, R56 ;  /* 0x0000008751387223 */ /* 0x040fe20000000038 */
[C---:B------:R-:W-:Y:S01]  /*8660*/  FFMA R57, R81.reuse, R142, R57 ;  /* 0x0000008e51397223 */ /* 0x040fe20000000039 */
[----:B------:R1:W-:Y:S01]  /*8670*/  STS.128 [R192+0xa010], R16 ;  /* 0x00a01010c0007388 */ /* 0x0003e20000000c00 */
[----:B------:R-:W-:Y:S01]  /*8680*/  F2FP.SATFINITE.E4M3.F32.PACK_AB_MERGE_C R33, R36, R35, R37 ;  /* 0x000000232421723e */ /* 0x000fe20004807025 */
[C---:B------:R-:W-:Y:S01]  /*8690*/  FFMA R58, R81.reuse, R137, R58 ;  /* 0x00000089513a7223 */ /* 0x040fe2000000003a */
[----:B------:R-:W-:Y:S01]  /*86a0*/  F2FP.SATFINITE.E4M3.F32.PACK_AB_MERGE_C R34, R42, R41, RZ ;  /* 0x000000292a22723e */ /* 0x000fe200048070ff */
[C---:B------:R-:W-:Y:S01]  /*86b0*/  FFMA R59, R81.reuse, R82, R59 ;  /* 0x00000052513b7223 */ /* 0x040fe2000000003b */
[----:B------:R-:W-:Y:S01]  /*86c0*/  F2FP.SATFINITE.E4M3.F32.PACK_AB_MERGE_C R35, R46, R45, RZ ;  /* 0x0000002d2e23723e */ /* 0x000fe200048070ff */
        /* <DEDUP_REMOVED lines=25> */
[----:B------:R-:W-:Y:S02]  /*8860*/  UIADD3 UR8, UP0, UPT, UR52, 0x680, URZ ;  /* 0x0000068034087890 */ /* 0x000fe4000ff1e0ff */
[----:B------:R-:W-:Y:S02]  /*8870*/  UIADD3 UR5, UPT, UPT, UR41, 0x40, URZ ;  /* 0x0000004029057890 */ /* 0x000fe4000fffe0ff */
[----:B------:R-:W-:Y:S02]  /*8880*/  UIADD3 UR4, UPT, UPT, UR49, 0xa200, URZ ;  /* 0x0000a20031047890 */ /* 0x000fe4000fffe0ff */
[----:B------:R-:W-:Y:S01]  /*8890*/  UIADD3.X UR9, UPT, UPT, URZ, UR53, URZ, UP0, !UPT ;  /* 0x00000035ff097290 */ /* 0x000fe200087fe4ff */
[----:B------:R-:W-:Y:S01]  /*88a0*/  UMOV UR6, UR42 ;  /* 0x0000002a00067c82 */ /* 0x000fe20008000000 */
[----:B------:R-:W-:Y:S07]  /*88b0*/  UMOV UR7, UR36 ;  /* 0x0000002400077c82 */ /* 0x000fee0008000000 */
[----:B------:R2:W-:Y:S01]  /*88c0*/  UTMASTG.3D [UR4], [UR8] ;  /* 0x00000004080073b5 */ /* 0x0005e20008010000 */
[----:B------:R0:W-:Y:S01]  /*88d0*/  UTMACMDFLUSH ;  /* 0x00000000000079b7 */ /* 0x0001e20000000000 */
[----:B--2---:R-:W-:Y:S04]  /*88e0*/  DEPBAR.LE SB0, 0x1 ;  /* 0x000080400000791a */ /* 0x004fe80000000000 */
.L_x_118:
[----:B------:R-:W-:Y:S05]  /*88f0*/  BSYNC.RECONVERGENT B0 ;  /* 0x0000000000007941 */ /* 0x000fea0003800200 */
.L_x_117:
        /* <DEDUP_REMOVED lines=16> */
.L_x_122:
[----:B------:R-:W-:Y:S05]  /*8a00*/  BSYNC B0 ;  /* 0x0000000000007941 */ /* 0x000fea0003800000 */
.L_x_121:
        /* <DEDUP_REMOVED lines=20> */
.L_x_120:
[----:B------:R-:W-:Y:S05]  /*8b50*/  BSYNC B1 ;  /* 0x0000000000017941 */ /* 0x000fea0003800000 */
.L_x_119:
[----:B--2---:R-:W-:Y:S01]  /*8b60*/  VIADD R0, R80, 0x80 ;  /* 0x0000008050007836 */ /* 0x004fe20000000000 */
        /* <DEDUP_REMOVED lines=10> */
[----:B------:R-:W5:Y:S01]  /*8c10*/  LDCU.64 UR6, c[0x4][0x80] ;  /* 0x01001000ff0677ac */ /* 0x000f620008000a00 */
[----:B------:R-:W1:Y:S01]  /*8c20*/  LDC.64 R2, c[0x4][R3] ;  /* 0x0100000003027b82 */ /* 0x000e620000000a00 */
[----:B------:R-:W3:Y:S01]  /*8c30*/  LDCU.64 UR4, c[0x4][0x18] ;  /* 0x01000300ff0477ac */ /* 0x000ee20008000a00 */
[----:B--2---:R-:W-:Y:S01]  /*8c40*/  MOV R5, UR9 ;  /* 0x0000000900057c02 */ /* 0x004fe20008000f00 */
[----:B------:R-:W-:Y:S01]  /*8c50*/  IMAD.U32 R4, RZ, RZ, UR8 ;  /* 0x00000008ff047e24 */ /* 0x000fe2000f8e00ff */
[----:B-----5:R-:W-:Y:S01]  /*8c60*/  MOV R7, UR7 ;  /* 0x0000000700077c02 */ /* 0x020fe20008000f00 */
[----:B------:R-:W-:Y:S01]  /*8c70*/  IMAD.U32 R6, RZ, RZ, UR6 ;  /* 0x00000006ff067e24 */ /* 0x000fe2000f8e00ff */
[----:B---3--:R-:W-:Y:S01]  /*8c80*/  MOV R11, UR5 ;  /* 0x00000005000b7c02 */ /* 0x008fe20008000f00 */
[----:B------:R-:W-:Y:S02]  /*8c90*/  IMAD.U32 R10, RZ, RZ, UR4 ;  /* 0x00000004ff0a7e24 */ /* 0x000fe4000f8e00ff */
[----:B------:R-:W-:Y:S07]  /*8ca0*/  LEPC R20, `(.L_x_125) ;  /* 0x000000001014794e */ /* 0x000fee0000000000 */
[----:B-1--4-:R-:W-:Y:S05]  /*8cb0*/  CALL.ABS.NOINC R2 ;  /* 0x0000000002007343 */ /* 0x012fea0003c00000 */
.L_x_125:
[----:B------:R-:W-:Y:S05]  /*8cc0*/  BSYNC.RECONVERGENT B6 ;  /* 0x0000000000067941 */ /* 0x000fea0003800200 */
.L_x_124:
[----:B---3--:R-:W-:Y:S01]  /*8cd0*/  F2FP.F16.E4M3.UNPACK_B R4, R149 ;  /* 0x00000095ff04723e */ /* 0x008fe200020006ff */
        /* <DEDUP_REMOVED lines=13> */
[----:B----4-:R-:W-:Y:S01]  /*8db0*/  F2FP.F16.E4M3.UNPACK_B R125, R159.H1 ;  /* 0x0000009fff7d723e */ /* 0x010fe200030006ff */
        /* <DEDUP_REMOVED lines=262> */
[----:B------:R-:W-:Y:S02]  /*9e20*/  UIADD3 UR8, UP0, UPT, UR52, 0x680, URZ ;  /* 0x0000068034087890 */ /* 0x000fe4000ff1e0ff */
[----:B------:R-:W-:Y:S02]  /*9e30*/  UIADD3 UR5, UPT, UPT, UR41, 0x80, URZ ;  /* 0x0000008029057890 */ /* 0x000fe4000fffe0ff */
[----:B------:R-:W-:Y:S01]  /*9e40*/  MOV R188, UR10 ;  /* 0x0000000a00bc7c02 */ /* 0x000fe20008000f00 */
[----:B------:R-:W-:Y:S01]  /*9e50*/  UIADD3.X UR9, UPT, UPT, URZ, UR53, URZ, UP0, !UPT ;  /* 0x00000035ff097290 */ /* 0x000fe200087fe4ff */
[----:B------:R-:W-:Y:S02]  /*9e60*/  UMOV UR6, UR42 ;  /* 0x0000002a00067c82 */ /* 0x000fe40008000000 */
[----:B------:R-:W-:Y:S01]  /*9e70*/  R2UR UR4, R188 ;  /* 0x00000000bc0472ca */ /* 0x000fe200000e0000 */
[----:B------:R-:W-:Y:S11]  /*9e80*/  UMOV UR7, UR36 ;  /* 0x0000002400077c82 */ /* 0x000ff60008000000 */
[----:B------:R-:W-:Y:S01]  /*9e90*/  @!UPT UIADD3 URZ, UPT, UPT, URZ, URZ, URZ ;  /* 0x000000fffffff290 */ /* 0x000fe2000fffe0ff */
[----:B------:R2:W-:Y:S01]  /*9ea0*/  UTMASTG.3D [UR4], [UR8] ;  /* 0x00000004080073b5 */ /* 0x0005e20008010000 */
[----:B------:R0:W-:Y:S01]  /*9eb0*/  UTMACMDFLUSH ;  /* 0x00000000000079b7 */ /* 0x0001e20000000000 */
[----:B--2---:R-:W-:Y:S04]  /*9ec0*/  DEPBAR.LE SB0, 0x1 ;  /* 0x000080400000791a */ /* 0x004fe80000000000 */
.L_x_127:
[----:B------:R-:W-:Y:S05]  /*9ed0*/  BSYNC.RECONVERGENT B0 ;  /* 0x0000000000007941 */ /* 0x000fea0003800200 */
.L_x_126:
        /* <DEDUP_REMOVED lines=16> */
.L_x_131:
[----:B------:R-:W-:Y:S05]  /*9fe0*/  BSYNC B0 ;  /* 0x0000000000007941 */ /* 0x000fea0003800000 */
.L_x_130:
        /* <DEDUP_REMOVED lines=20> */
.L_x_129:
[----:B------:R-:W-:Y:S05]  /*a130*/  BSYNC B1 ;  /* 0x0000000000017941 */ /* 0x000fea0003800000 */
.L_x_128:
[----:B--2---:R-:W-:Y:S05]  /*a140*/  VIADD R0, R80, 0xc0 ;  /* 0x000000c050007836 */ /* 0x004fea0000000000 */
        /* <DEDUP_REMOVED lines=20> */
.L_x_133:
[----:B------:R-:W-:Y:S01]  /*a290*/  ISETP.NE.AND P0, PT, R189, RZ, PT ;  /* 0x000000ffbd00720c */ /* 0x000fe20003f05270 */
[----:B------:R-:W-:Y:S05]  /*a2a0*/  WARPSYNC.ALL ;  /* 0x0000000000007948 */ /* 0x000fea0003800000 */
[----:B------:R-:W-:Y:S01]  /*a2b0*/  R2UR UR4, R80 ;  /* 0x00000000500472ca */ /* 0x000fe200000e0000 */
[----:B------:R-:W-:Y:S01]  /*a2c0*/  BSSY.RECONVERGENT B0, `(.L_x_134) ;  /* 0x000011d000007945 */ /* 0x000fe20003800200 */
[----:B---3--:R-:W-:Y:S02]  /*a2d0*/  F2FP.F16.E4M3.UNPACK_B R11, R149 ;  /* 0x00000095ff0b723e */ /* 0x008fe400020006ff */
[----:B------:R-:W-:Y:S02]  /*a2e0*/  F2FP.F16.E4M3.UNPACK_B R10, R150 ;  /* 0x00000096ff0a723e */ /* 0x000fe400020006ff */
[----:B------:R-:W-:Y:S01]  /*a2f0*/  F2FP.F16.E4M3.UNPACK_B R9, R151 ;  /* 0x00000097ff09723e */ /* 0x000fe200020006ff */
[--C-:B------:R-:W-:Y:S01]  /*a300*/  HADD2.F32 R83, -RZ, R11.reuse.H0_H0 ;  /* 0x2000000bff537230 */ /* 0x100fe20000004100 */
[----:B----4-:R-:W-:Y:S01]  /*a310*/  F2FP.F16.E4M3.UNPACK_B R8, R152 ;  /* 0x00000098ff08723e */ /* 0x010fe200020006ff */
[----:B------:R-:W-:Y:S01]  /*a320*/  HADD2.F32 R84, -RZ, R11.H1_H1 ;  /* 0x3000000bff547230 */ /* 0x000fe20000004100 */
[----:B------:R-:W-:Y:S01]  /*a330*/  F2FP.F16.E4M3.UNPACK_B R7, R153 ;  /* 0x00000099ff07723e */ /* 0x000fe200020006ff */
[--C-:B------:R-:W-:Y:S01]  /*a340*/  HADD2.F32 R87, -RZ, R10.reuse.H0_H0 ;  /* 0x2000000aff577230 */ /* 0x100fe20000004100 */
[----:B------:R-:W-:Y:S01]  /*a350*/  F2FP.F16.E4M3.UNPACK_B R6, R154 ;  /* 0x0000009aff06723e */ /* 0x000fe200020006ff */
[----:B------:R-:W-:Y:S01]  /*a360*/  HADD2.F32 R88, -RZ, R10.H1_H1 ;  /* 0x3000000aff587230 */ /* 0x000fe20000004100 */
[----:B------:R-:W-:Y:S01]  /*a370*/  F2FP.F16.E4M3.UNPACK_B R5, R155 ;  /* 0x0000009bff05723e */ /* 0x000fe200020006ff */
[--C-:B------:R-:W-:Y:S01]  /*a380*/  HADD2.F32 R91, -RZ, R9.reuse.H0_H0 ;  /* 0x20000009ff5b7230 */ /* 0x100fe20000004100 */
[----:B-1----:R-:W-:Y:S01]  /*a390*/  F2FP.F16.E4M3.UNPACK_B R4, R156 ;  /* 0x0000009cff04723e */ /* 0x002fe200020006ff */
[----:B------:R-:W-:Y:S01]  /*a3a0*/  HADD2.F32 R92, -RZ, R9.H1_H1 ;  /* 0x30000009ff5c7230 */ /* 0x000fe20000004100 */
[-C--:B------:R-:W-:Y:S01]  /*a3b0*/  F2FP.F16.E4M3.UNPACK_B R2, R148.reuse ;  /* 0x00000094ff02723e */ /* 0x080fe200020006ff */
[--C-:B------:R-:W-:Y:S01]  /*a3c0*/  HADD2.F32 R95, -RZ, R8.reuse.H0_H0 ;  /* 0x20000008ff5f7230 */ /* 0x100fe20000004100 */
[----:B------:R-:W-:Y:S01]  /*a3d0*/  F2FP.F16.E4M3.UNPACK_B R148, R148.H1 ;  /* 0x00000094ff94723e */ /* 0x000fe200030006ff */
[----:B------:R-:W-:Y:S01]  /*a3e0*/  HADD2.F32 R97, -RZ, R8.H1_H1 ;  /* 0x30000008ff617230 */ /* 0x000fe20000004100 */
[----:B------:R-:W-:Y:S01]  /*a3f0*/  F2FP.F16.E4M3.UNPACK_B R149, R149.H1 ;  /* 0x00000095ff95723e */ /* 0x000fe200030006ff */
[--C-:B------:R-:W-:Y:S01]  /*a400*/  HADD2.F32 R98, -RZ, R7.reuse.H0_H0 ;  /* 0x20000007ff627230 */ /* 0x100fe20000004100 */
[----:B------:R-:W-:Y:S01]  /*a410*/  F2FP.F16.E4M3.UNPACK_B R150, R150.H1 ;  /* 0x00000096ff96723e */ /* 0x000fe200030006ff */
[----:B------:R-:W-:Y:S01]  /*a420*/  HADD2.F32 R101, -RZ, R7.H1_H1 ;  /* 0x30000007ff657230 */ /* 0x000fe20000004100 */
[----:B------:R-:W-:Y:S01]  /*a430*/  F2FP.F16.E4M3.UNPACK_B R151, R151.H1 ;  /* 0x00000097ff97723e */ /* 0x000fe200030006ff */
[--C-:B------:R-:W-:Y:S01]  /*a440*/  HADD2.F32 R102, -RZ, R6.reuse.H0_H0 ;  /* 0x20000006ff667230 */ /* 0x100fe20000004100 */
[----:B------:R-:W-:Y:S01]  /*a450*/  F2FP.F16.E4M3.UNPACK_B R138, R163 ;  /* 0x000000a3ff8a723e */ /* 0x000fe200020006ff */
[----:B------:R-:W-:Y:S01]  /*a460*/  HADD2.F32 R105, -RZ, R6.H1_H1 ;  /* 0x30000006ff697230 */ /* 0x000fe20000004100 */
[----:B------:R-:W-:Y:S01]  /*a470*/  R2UR UR5, R193 ;  /* 0x00000000c10572ca */ /* 0x000fe200000e0000 */
[--C-:B------:R-:W-:Y:S01]  /*a480*/  HADD2.F32 R106, -RZ, R5.reuse.H0_H0 ;  /* 0x20000005ff6a7230 */ /* 0x100fe20000004100 */
[----:B------:R-:W-:Y:S01]  /*a490*/  F2FP.F16.E4M3.UNPACK_B R116, R157 ;  /* 0x0000009dff74723e */ /* 0x000fe200020006ff */
[----:B------:R-:W-:Y:S01]  /*a4a0*/  HADD2.F32 R109, -RZ, R5.H1_H1 ;  /* 0x30000005ff6d7230 */ /* 0x000fe20000004100 */
[----:B------:R-:W-:Y:S01]  /*a4b0*/  F2FP.F16.E4M3.UNPACK_B R120, R158 ;  /* 0x0000009eff78723e */ /* 0x000fe200020006ff */
[--C-:B------:R-:W-:Y:S01]  /*a4c0*/  HADD2.F32 R110, -RZ, R4.reuse.H0_H0 ;  /* 0x20000004ff6e7230 */ /* 0x100fe20000004100 */
[----:B------:R-:W-:Y:S01]  /*a4d0*/  F2FP.F16.E4M3.UNPACK_B R124, R159 ;  /* 0x0000009fff7c723e */ /* 0x000fe200020006ff */
[----:B------:R-:W-:Y:S01]  /*a4e0*/  HADD2.F32 R113, -RZ, R4.H1_H1 ;  /* 0x30000004ff717230 */ /* 0x000fe20000004100 */
[----:B------:R-:W-:Y:S01]  /*a4f0*/  F2FP.F16.E4M3.UNPACK_B R128, R160 ;  /* 0x000000a0ff80723e */ /* 0x000fe200020006ff */
[----:B------:R-:W1:Y:S01]  /*a500*/  LDTM.x64 R4, tmem[UR4+0xc0] ;  /* 0x0000c004000479ee */ /* 0x000e620008340000 */
[--C-:B------:R-:W-:Y:S01]  /*a510*/  HADD2.F32 R0, -RZ, R2.reuse.H0_H0 ;  /* 0x20000002ff007230 */ /* 0x100fe20000004100 */
[----:B------:R-:W-:Y:S01]  /*a520*/  NOP ;  /* 0x0000000000007918 */ /* 0x000fe20000000000 */
[----:B------:R-:W-:Y:S01]  /*a530*/  HADD2.F32 R2, -RZ, R2.H1_H1 ;  /* 0x30000002ff027230 */ /* 0x000fe20000004100 */
[----:B------:R-:W-:Y:S01]  /*a540*/  UIADD3 UR5, UPT, UPT, UR5, 0x160, URZ ;  /* 0x0000016005057890 */ /* 0x000fe2000fffe0ff */
[--C-:B------:R-:W-:Y:S01]  /*a550*/  HADD2.F32 R86, -RZ, R149.reuse.H1_H1 ;  /* 0x30000095ff567230 */ /* 0x100fe20000004100 */
[----:B------:R-:W-:Y:S01]  /*a560*/  F2FP.F16.E4M3.UNPACK_B R132, R161 ;  /* 0x000000a1ff84723e */ /* 0x000fe200020006ff */
[--C-:B------:R-:W-:Y:S01]  /*a570*/  HADD2.F32 R114, -RZ, R116.reuse.H0_H0 ;  /* 0x20000074ff727230 */ /* 0x100fe20000004100 */
[----:B------:R-:W-:Y:S01]  /*a580*/  UPRMT UR5, UR37, 0x654, UR5 ;  /* 0x0000065425057896 */ /* 0x000fe20008000005 */
[----:B------:R-:W-:Y:S01]  /*a590*/  HADD2.F32 R117, -RZ, R116.H1_H1 ;  /* 0x30000074ff757230 */ /* 0x000fe20000004100 */
[----:B------:R-:W-:Y:S01]  /*a5a0*/  F2FP.F16.E4M3.UNPACK_B R136, R162 ;  /* 0x000000a2ff88723e */ /* 0x000fe200020006ff */
[--C-:B------:R-:W-:Y:S01]  /*a5b0*/  HADD2.F32 R118, -RZ, R120.reuse.H0_H0 ;  /* 0x20000078ff767230 */ /* 0x100fe20000004100 */
[----:B------:R-:W-:Y:S01]  /*a5c0*/  F2FP.F16.E4M3.UNPACK_B R152, R152.H1 ;  /* 0x00000098ff98723e */ /* 0x000fe200030006ff */
[----:B------:R-:W-:Y:S01]  /*a5d0*/  HADD2.F32 R121, -RZ, R120.H1_H1 ;  /* 0x30000078ff797230 */ /* 0x000fe20000004100 */
[----:B------:R-:W-:Y:S01]  /*a5e0*/  F2FP.F16.E4M3.UNPACK_B R153, R153.H1 ;  /* 0x00000099ff99723e */ /* 0x000fe200030006ff */
[--C-:B------:R-:W-:Y:S01]  /*a5f0*/  HADD2.F32 R122, -RZ, R124.reuse.H0_H0 ;  /* 0x2000007cff7a7230 */ /* 0x100fe20000004100 */
[----:B------:R-:W-:Y:S01]  /*a600*/  F2FP.F16.E4M3.UNPACK_B R154, R154.H1 ;  /* 0x0000009aff9a723e */ /* 0x000fe200030006ff */
[----:B-1----:R-:W-:Y:S01]  /*a610*/  SYNCS.ARRIVE.TRANS64.RED.A1T0 RZ, [UR5], RZ ;  /* 0x000000ffffff79a7 */ /* 0x002fe20008100405 */
[----:B------:R-:W-:Y:S01]  /*a620*/  HADD2.F32 R125, -RZ, R124.H1_H1 ;  /* 0x3000007cff7d7230 */ /* 0x000fe20000004100 */
[----:B------:R-:W-:Y:S01]  /*a630*/  F2FP.F16.E4M3.UNPACK_B R155, R155.H1 ;  /* 0x0000009bff9b723e */ /* 0x000fe200030006ff */
[--C-:B------:R-:W-:Y:S01]  /*a640*/  HADD2.F32 R126, -RZ, R128.reuse.H0_H0 ;  /* 0x20000080ff7e7230 */ /* 0x100fe20000004100 */
[----:B------:R-:W-:Y:S01]  /*a650*/  F2FP.F16.E4M3.UNPACK_B R156, R156.H1 ;  /* 0x0000009cff9c723e */ /* 0x000fe200030006ff */
[----:B------:R-:W-:Y:S01]  /*a660*/  HADD2.F32 R129, -RZ, R128.H1_H1 ;  /* 0x30000080ff817230 */ /* 0x000fe20000004100 */
[----:B------:R-:W-:Y:S01]  /*a670*/  F2FP.F16.E4M3.UNPACK_B R157, R157.H1 ;  /* 0x0000009dff9d723e */ /* 0x000fe200030006ff */
[C---:B------:R-:W-:Y:S01]  /*a680*/  FMUL R4, R78.reuse, R4 ;  /* 0x000000044e047220 */ /* 0x040fe20000400000 */
[C---:B------:R-:W-:Y:S01]  /*a690*/  FMUL R5, R78.reuse, R5 ;  /* 0x000000054e057220 */ /* 0x040fe20000400000 */
[----:B------:R-:W-:Y:S02]  /*a6a0*/  HADD2.F32 R3, -RZ, R148.H0_H0 ;  /* 0x20000094ff037230 */ /* 0x000fe40000004100 */
        /* <DEDUP_REMOVED lines=11> */
[----:B------:R-:W-:Y:S02]  /*a760*/  HADD2.F32 R130, -RZ, R132.H0_H0 ;  /* 0x20000084ff827230 */ /* 0x000fe40000004100 */
[C---:B------:R-:W-:Y:S01]  /*a770*/  FMUL R6, R78.reuse, R6 ;  /* 0x000000064e067220 */ /* 0x040fe20000400000 */
[----:B------:R-:W-:Y:S02]  /*a780*/  HADD2.F32 R82, -RZ, R148.H1_H1 ;  /* 0x30000094ff527230 */ /* 0x000fe40000004100 */
[C---:B------:R-:W-:Y:S01]  /*a790*/  FMUL R7, R78.reuse, R7 ;  /* 0x000000074e077220 */ /* 0x040fe20000400000 */
[----:B------:R-:W-:Y:S02]  /*a7a0*/  HADD2.F32 R85, -RZ, R149.H0_H0 ;  /* 0x20000095ff557230 */ /* 0x000fe40000004100 */
[C---:B------:R-:W-:Y:S01]  /*a7b0*/  FFMA R6, R81.reuse, R3, R6 ;  /* 0x0000000351067223 */ /* 0x040fe20000000006 */
[----:B------:R-:W-:Y:S02]  /*a7c0*/  HADD2.F32 R133, -RZ, R132.H1_H1 ;  /* 0x30000084ff857230 */ /* 0x000fe40000004100 */
[C---:B------:R-:W-:Y:S01]  /*a7d0*/  FFMA R7, R81.reuse, R82, R7 ;  /* 0x0000005251077223 */ /* 0x040fe20000000007 */
[C---:B------:R-:W-:Y:S01]  /*a7e0*/  FFMA R8, R81.reuse, R83, R8 ;  /* 0x0000005351087223 */ /* 0x040fe20000000008 */
[C---:B------:R-:W-:Y:S01]  /*a7f0*/  FFMA R9, R81.reuse, R84, R9 ;  /* 0x0000005451097223 */ /* 0x040fe20000000009 */
[--C-:B------:R-:W-:Y:S02]  /*a800*/  HADD2.F32 R82, -RZ, R138.reuse.H0_H0 ;  /* 0x2000008aff527230 */ /* 0x100fe40000004100 */
[C---:B------:R-:W-:Y:S01]  /*a810*/  FMUL R10, R78.reuse, R10 ;  /* 0x0000000a4e0a7220 */ /* 0x040fe20000400000 */
[----:B------:R-:W-:Y:S02]  /*a820*/  HADD2.F32 R83, -RZ, R138.H1_H1 ;  /* 0x3000008aff537230 */ /* 0x000fe40000004100 */
[C---:B------:R-:W-:Y:S01]  /*a830*/  FMUL R11, R78.reuse, R11 ;  /* 0x0000000b4e0b7220 */ /* 0x040fe20000400000 */
[----:B------:R-:W-:Y:S02]  /*a840*/  HADD2.F32 R89, -RZ, R150.H0_H0 ;  /* 0x20000096ff597230 */ /* 0x000fe40000004100 */
[C---:B------:R-:W-:Y:S01]  /*a850*/  FFMA R10, R81.reuse, R85, R10 ;  /* 0x00000055510a7223 */ /* 0x040fe2000000000a */
[--C-:B------:R-:W-:Y:S02]  /*a860*/  HADD2.F32 R134, -RZ, R136.reuse.H0_H0 ;  /* 0x20000088ff867230 */ /* 0x100fe40000004100 */
[C---:B------:R-:W-:Y:S01]  /*a870*/  FFMA R11, R81.reuse, R86, R11 ;  /* 0x00000056510b7223 */ /* 0x040fe2000000000b */
[C---:B------:R-:W-:Y:S01]  /*a880*/  FFMA R12, R81.reuse, R87, R12 ;  /* 0x00000057510c7223 */ /* 0x040fe2000000000c */
[----:B------:R-:W-:Y:S01]  /*a890*/  FFMA R13, R81, R88, R13 ;  /* 0x00000058510d7223 */ /* 0x000fe2000000000d */
[----:B------:R-:W-:Y:S01]  /*a8a0*/  F2FP.SATFINITE.E4M3.F32.PACK_AB_MERGE_C R86, R7, R6, RZ ;  /* 0x000000060756723e */ /* 0x000fe200048070ff */
[C---:B------:R-:W-:Y:S01]  /*a8b0*/  FMUL R7, R78.reuse, R24 ;  /* 0x000000184e077220 */ /* 0x040fe20000400000 */
[----:B------:R-:W-:Y:S01]  /*a8c0*/  F2FP.SATFINITE.E4M3.F32.PACK_AB_MERGE_C R138, R11, R10, RZ ;  /* 0x0000000a0b8a723e */ /* 0x000fe200048070ff */
[C---:B------:R-:W-:Y:S01]  /*a8d0*/  FMUL R10, R78.reuse, R25 ;  /* 0x000000194e0a7220 */ /* 0x040fe20000400000 */
[C---:B------:R-:W-:Y:S01]  /*a8e0*/  FMUL R25, R78.reuse, R32 ;  /* 0x000000204e197220 */ /* 0x040fe20000400000 */
[----:B------:R-:W-:Y:S02]  /*a8f0*/  HADD2.F32 R137, -RZ, R136.H1_H1 ;  /* 0x30000088ff897230 */ /* 0x000fe40000004100 */
[C---:B------:R-:W-:Y:S01]  /*a900*/  FMUL R14, R78.reuse, R14 ;  /* 0x0000000e4e0e7220 */ /* 0x040fe20000400000 */
[----:B------:R-:W-:Y:S02]  /*a910*/  HADD2.F32 R90, -RZ, R150.H1_H1 ;  /* 0x30000096ff5a7230 */ /* 0x000fe40000004100 */
[C---:B------:R-:W-:Y:S01]  /*a920*/  FMUL R15, R78.reuse, R15 ;  /* 0x0000000f4e0f7220 */ /* 0x040fe20000400000 */
[--C-:B------:R-:W-:Y:S02]  /*a930*/  HADD2.F32 R93, -RZ, R151.reuse.H0_H0 ;  /* 0x20000097ff5d7230 */ /* 0x100fe40000004100 */
[C---:B------:R-:W-:Y:S01]  /*a940*/  FFMA R14, R81.reuse, R89, R14 ;  /* 0x00000059510e7223 */ /* 0x040fe2000000000e */
[----:B------:R-:W-:Y:S02]  /*a950*/  HADD2.F32 R94, -RZ, R151.H1_H1 ;  /* 0x30000097ff5e7230 */ /* 0x000fe40000004100 */
[C---:B------:R-:W-:Y:S01]  /*a960*/  FFMA R15, R81.reuse, R90, R15 ;  /* 0x0000005a510f7223 */ /* 0x040fe2000000000f */
[C---:B------:R-:W-:Y:S01]  /*a970*/  FFMA R16, R81.reuse, R91, R16 ;  /* 0x0000005b51107223 */ /* 0x040fe20000000010 */
[----:B------:R-:W-:Y:S01]  /*a980*/  FFMA R17, R81, R92, R17 ;  /* 0x0000005c51117223 */ /* 0x000fe20000000011 */
[C---:B------:R-:W-:Y:S01]  /*a990*/  FMUL R18, R78.reuse, R18 ;  /* 0x000000124e127220 */ /* 0x040fe20000400000 */
[C---:B------:R-:W-:Y:S01]  /*a9a0*/  FMUL R19, R78.reuse, R19 ;  /* 0x000000134e137220 */ /* 0x040fe20000400000 */
[--C-:B------:R-:W-:Y:S01]  /*a9b0*/  HADD2.F32 R96, -RZ, R152.reuse.H0_H0 ;  /* 0x20000098ff607230 */ /* 0x100fe20000004100 */
[----:B------:R-:W-:Y:S01]  /*a9c0*/  F2FP.SATFINITE.E4M3.F32.PACK_AB_MERGE_C R14, R15, R14, RZ ;  /* 0x0000000e0f0e723e */ /* 0x000fe200048070ff */
[C---:B------:R-:W-:Y:S01]  /*a9d0*/  FFMA R18, R81.reuse, R93, R18 ;  /* 0x0000005d51127223 */ /* 0x040fe20000000012 */
[C---:B------:R-:W-:Y:S01]  /*a9e0*/  FFMA R19, R81.reuse, R94, R19 ;  /* 0x0000005e51137223 */ /* 0x040fe20000000013 */
[C---:B------:R-:W-:Y:S01]  /*a9f0*/  FFMA R0, R81.reuse, R95, R0 ;  /* 0x0000005f51007223 */ /* 0x040fe20000000000 */
[----:B------:R-:W-:Y:S01]  /*aa00*/  FFMA R2, R81, R97, R2 ;  /* 0x0000006151027223 */ /* 0x000fe20000000002 */
[----:B------:R-:W-:Y:S02]  /*aa10*/  HADD2.F32 R99, -RZ, R152.H1_H1 ;  /* 0x30000098ff637230 */ /* 0x000fe40000004100 */
[C---:B------:R-:W-:Y:S01]  /*aa20*/  FMUL R3, R78.reuse, R22 ;  /* 0x000000164e037220 */ /* 0x040fe20000400000 */
[----:B------:R-:W-:Y:S01]  /*aa30*/  F2FP.SATFINITE.E4M3.F32.PACK_AB_MERGE_C R18, R19, R18, RZ ;  /* 0x000000121312723e */ /* 0x000fe200048070ff */
[C---:B------:R-:W-:Y:S01]  /*aa40*/  FMUL R22, R78.reuse, R29 ;  /* 0x0000001d4e167220 */ /* 0x040fe20000400000 */
[C---:B------:R-:W-:Y:S01]  /*aa50*/  FMUL R29, R78.reuse, R36 ;  /* 0x000000244e1d7220 */ /* 0x040fe20000400000 */
[C---:B------:R-:W-:Y:S01]  /*aa60*/  FFMA R3, R81.reuse, R96, R3 ;  /* 0x0000006051037223 */ /* 0x040fe20000000003 */
[C---:B------:R-:W-:Y:S01]  /*aa70*/  FMUL R6, R78.reuse, R23 ;  /* 0x000000174e067220 */ /* 0x040fe20000400000 */
[--C-:B------:R-:W-:Y:S02]  /*aa80*/  HADD2.F32 R100, -RZ, R153.reuse.H0_H0 ;  /* 0x20000099ff647230 */ /* 0x100fe40000004100 */
[C---:B------:R-:W-:Y:S01]  /*aa90*/  FMUL R11, R78.reuse, R26 ;  /* 0x0000001a4e0b7220 */ /* 0x040fe20000400000 */
[----:B------:R-:W-:Y:S02]  /*aaa0*/  HADD2.F32 R103, -RZ, R153.H1_H1 ;  /* 0x30000099ff677230 */ /* 0x000fe40000004100 */
[C---:B------:R-:W-:Y:S01]  /*aab0*/  FFMA R6, R81.reuse, R99, R6 ;  /* 0x0000006351067223 */ /* 0x040fe20000000006 */
[C---:B------:R-:W-:Y:S01]  /*aac0*/  FFMA R7, R81.reuse, R98, R7 ;  /* 0x0000006251077223 */ /* 0x040fe20000000007 */
[C---:B------:R-:W-:Y:S01]  /*aad0*/  FFMA R10, R81.reuse, R101, R10 ;  /* 0x00000065510a7223 */ /* 0x040fe2000000000a */
[C---:B------:R-:W-:Y:S01]  /*aae0*/  FFMA R11, R81.reuse, R100, R11 ;  /* 0x00000064510b7223 */ /* 0x040fe2000000000b */
[----:B------:R-:W-:Y:S01]  /*aaf0*/  FMUL R26, R78, R33 ;  /* 0x000000214e1a7220 */ /* 0x000fe20000400000 */
[----:B------:R-:W-:Y:S01]  /*ab00*/  F2FP.SATFINITE.E4M3.F32.PACK_AB_MERGE_C R3, R6, R3, RZ ;  /* 0x000000030603723e */ /* 0x000fe200048070ff */
[C---:B------:R-:W-:Y:S01]  /*ab10*/  FMUL R33, R78.reuse, R40 ;  /* 0x000000284e217220 */ /* 0x040fe20000400000 */
        /* <DEDUP_REMOVED lines=8> */
[C---:B------:R-:W-:Y:S01]  /*aba0*/  FMUL R30, R78.reuse, R37 ;  /* 0x000000254e1e7220 */ /* 0x040fe20000400000 */
[C---:B------:R-:W-:Y:S01]  /*abb0*/  FMUL R37, R78.reuse, R44 ;  /* 0x0000002c4e257220 */ /* 0x040fe20000400000 */
[C---:B------:R-:W-:Y:S01]  /*abc0*/  FMUL R24, R78.reuse, R31 ;  /* 0x0000001f4e187220 */ /* 0x040fe20000400000 */
[----:B------:R-:W-:Y:S01]  /*abd0*/  F2FP.F16.E4M3.UNPACK_B R158, R158.H1 ;  /* 0x0000009eff9e723e */ /* 0x000fe200030006ff */
[--C-:B------:R-:W-:Y:S02]  /*abe0*/  HADD2.F32 R108, -RZ, R155.reuse.H0_H0 ;  /* 0x2000009bff6c7230 */ /* 0x100fe40000004100 */
[----:B------:R-:W-:Y:S01]  /*abf0*/  FMUL R27, R78, R34 ;  /* 0x000000224e1b7220 */ /* 0x000fe20000400000 */
[----:B------:R-:W-:Y:S02]  /*ac00*/  HADD2.F32 R111, -RZ, R155.H1_H1 ;  /* 0x3000009bff6f7230 */ /* 0x000fe40000004100 */
[C---:B------:R-:W-:Y:S01]  /*ac10*/  FFMA R24, R81.reuse, R107, R24 ;  /* 0x0000006b51187223 */ /* 0x040fe20000000018 */
[----:B------:R-:W-:Y:S01]  /*ac20*/  F2FP.F16.E4M3.UNPACK_B R159, R159.H1 ;  /* 0x0000009fff9f723e */ /* 0x000fe200030006ff */
[C---:B------:R-:W-:Y:S01]  /*ac30*/  FFMA R25, R81.reuse, R106, R25 ;  /* 0x0000006a51197223 */ /* 0x040fe20000000019 */
[C---:B------:R-:W-:Y:S01]  /*ac40*/  FFMA R26, R81.reuse, R109, R26 ;  /* 0x0000006d511a7223 */ /* 0x040fe2000000001a */
[----:B------:R-:W-:Y:S01]  /*ac50*/  F2FP.F16.E4M3.UNPACK_B R160, R160.H1 ;  /* 0x000000a0ffa0723e */ /* 0x000fe200030006ff */
[C---:B------:R-:W-:Y:S01]  /*ac60*/  FFMA R27, R81.reuse, R108, R27 ;  /* 0x0000006c511b7223 */ /* 0x040fe2000000001b */
[----:B------:R-:W-:Y:S01]  /*ac70*/  F2FP.SATFINITE.E4M3.F32.PACK_AB_MERGE_C R6, R24, R23, RZ ;  /* 0x000000171806723e */ /* 0x000fe200048070ff */
[C---:B------:R-:W-:Y:S01]  /*ac80*/  FMUL R34, R78.reuse, R41 ;  /* 0x000000294e227220 */ /* 0x040fe20000400000 */
[C---:B------:R-:W-:Y:S01]  /*ac90*/  FMUL R41, R78.reuse, R48 ;  /* 0x000000304e297220 */ /* 0x040fe20000400000 */
[----:B------:R-:W-:Y:S01]  /*aca0*/  FMUL R28, R78, R35 ;  /* 0x000000234e1c7220 */ /* 0x000fe20000400000 */
[----:B------:R-:W-:Y:S01]  /*acb0*/  F2FP.F16.E4M3.UNPACK_B R161, R161.H1 ;  /* 0x000000a1ffa1723e */ /* 0x000fe200030006ff */
[--C-:B------:R-:W-:Y:S01]  /*acc0*/  HADD2.F32 R112, -RZ, R156.reuse.H0_H0 ;  /* 0x2000009cff707230 */ /* 0x100fe20000004100 */
[----:B------:R-:W-:Y:S01]  /*acd0*/  F2FP.SATFINITE.E4M3.F32.PACK_AB_MERGE_C R6, R22, R21, R6 ;  /* 0x000000151606723e */ /* 0x000fe20004807006 */
[C---:B------:R-:W-:Y:S01]  /*ace0*/  FFMA R28, R81.reuse, R111, R28 ;  /* 0x0000006f511c7223 */ /* 0x040fe2000000001c */
[C---:B------:R-:W-:Y:S01]  /*acf0*/  FFMA R29, R81.reuse, R110, R29 ;  /* 0x0000006e511d7223 */ /* 0x040fe2000000001d */
[C---:B------:R-:W-:Y:S01]  /*ad00*/  FFMA R30, R81.reuse, R113, R30 ;  /* 0x00000071511e7223 */ /* 0x040fe2000000001e */
[----:B------:R-:W-:Y:S02]  /*ad10*/  HADD2.F32 R115, -RZ, R156.H1_H1 ;  /* 0x3000009cff737230 */ /* 0x000fe40000004100 */
[C---:B------:R-:W-:Y:S01]  /*ad20*/  FMUL R31, R78.reuse, R38 ;  /* 0x000000264e1f7220 */ /* 0x040fe20000400000 */
[----:B------:R-:W-:Y:S01]  /*ad30*/  F2FP.F16.E4M3.UNPACK_B R162, R162.H1 ;  /* 0x000000a2ffa2723e */ /* 0x000fe200030006ff */
[C---:B------:R-:W-:Y:S01]  /*ad40*/  FMUL R38, R78.reuse, R45 ;  /* 0x0000002d4e267220 */ /* 0x040fe20000400000 */
[C---:B------:R-:W-:Y:S01]  /*ad50*/  FMUL R45, R78.reuse, R52 ;  /* 0x000000344e2d7220 */ /* 0x040fe20000400000 */
[----:B------:R-:W-:Y:S01]  /*ad60*/  F2FP.F16.E4M3.UNPACK_B R163, R163.H1 ;  /* 0x000000a3ffa3723e */ /* 0x000fe200030006ff */
[----:B------:R-:W-:Y:S01]  /*ad70*/  FFMA R31, R81, R112, R31 ;  /* 0x00000070511f7223 */ /* 0x000fe2000000001f */
[----:B------:R-:W-:Y:S01]  /*ad80*/  FMUL R52, R78, R59 ;  /* 0x0000003b4e347220 */ /* 0x000fe20000400000 */
[----:B------:R-:W-:Y:S01]  /*ad90*/  IADD3 R76, PT, PT, R76, 0x1, RZ ;  /* 0x000000014c4c7810 */ /* 0x000fe20007ffe0ff */
[C---:B------:R-:W-:Y:S01]  /*ada0*/  FMUL R59, R78.reuse, R66 ;  /* 0x000000424e3b7220 */ /* 0x040fe20000400000 */
[----:B------:R-:W-:Y:S01]  /*adb0*/  F2FP.SATFINITE.E4M3.F32.PACK_AB_MERGE_C R66, R13, R12, R14 ;  /* 0x0000000c0d42723e */ /* 0x000fe2000480700e */
[C---:B------:R-:W-:Y:S01]  /*adc0*/  FMUL R32, R78.reuse, R39 ;  /* 0x000000274e207220 */ /* 0x040fe20000400000 */
[--C-:B------:R-:W-:Y:S02]  /*add0*/  HADD2.F32 R116, -RZ, R157.reuse.H0_H0 ;  /* 0x2000009dff747230 */ /* 0x100fe40000004100 */
[C---:B------:R-:W-:Y:S01]  /*ade0*/  FMUL R35, R78.reuse, R42 ;  /* 0x0000002a4e237220 */ /* 0x040fe20000400000 */
[----:B------:R-:W-:Y:S02]  /*adf0*/  HADD2.F32 R119, -RZ, R157.H1_H1 ;  /* 0x3000009dff777230 */ /* 0x000fe40000004100 */
[C---:B------:R-:W-:Y:S01]  /*ae00*/  FFMA R32, R81.reuse, R115, R32 ;  /* 0x0000007351207223 */ /* 0x040fe20000000020 */
[----:B------:R-:W-:Y:S01]  /*ae10*/  FMUL R36, R78, R43 ;  /* 0x0000002b4e247220 */ /* 0x000fe20000400000 */
[C---:B------:R-:W-:Y:S01]  /*ae20*/  FFMA R33, R81.reuse, R114, R33 ;  /* 0x0000007251217223 */ /* 0x040fe20000000021 */
[C---:B------:R-:W-:Y:S01]  /*ae30*/  FFMA R34, R81.reuse, R117, R34 ;  /* 0x0000007551227223 */ /* 0x040fe20000000022 */
[--C-:B------:R-:W-:Y:S01]  /*ae40*/  HADD2.F32 R120, -RZ, R158.reuse.H0_H0 ;  /* 0x2000009eff787230 */ /* 0x100fe20000004100 */
[----:B------:R-:W-:Y:S01]  /*ae50*/  F2FP.SATFINITE.E4M3.F32.PACK_AB_MERGE_C R32, R32, R31, RZ ;  /* 0x0000001f2020723e */ /* 0x000fe200048070ff */
[C---:B------:R-:W-:Y:S01]  /*ae60*/  FFMA R35, R81.reuse, R116, R35 ;  /* 0x0000007451237223 */ /* 0x040fe20000000023 */
[----:B------:R-:W-:Y:S02]  /*ae70*/  HADD2.F32 R123, -RZ, R158.H1_H1 ;  /* 0x3000009eff7b7230 */ /* 0x000fe40000004100 */
[----:B------:R-:W-:Y:S01]  /*ae80*/  FMUL R39, R78, R46 ;  /* 0x0000002e4e277220 */ /* 0x000fe20000400000 */
[----:B------:R-:W-:Y:S01]  /*ae90*/  F2FP.SATFINITE.E4M3.F32.PACK_AB_MERGE_C R32, R30, R29, R32 ;  /* 0x0000001d1e20723e */ /* 0x000fe20004807020 */
[C---:B------:R-:W-:Y:S01]  /*aea0*/  FFMA R36, R81.reuse, R119, R36 ;  /* 0x0000007751247223 */ /* 0x040fe20000000024 */
[C---:B------:R-:W-:Y:S01]  /*aeb0*/  FMUL R40, R78.reuse, R47 ;  /* 0x0000002f4e287220 */ /* 0x040fe20000400000 */
[C---:B------:R-:W-:Y:S01]  /*aec0*/  FFMA R37, R81.reuse, R118, R37 ;  /* 0x0000007651257223 */ /* 0x040fe20000000025 */
[C---:B------:R-:W-:Y:S01]  /*aed0*/  FFMA R38, R81.reuse, R121, R38 ;  /* 0x0000007951267223 */ /* 0x040fe20000000026 */
[C---:B------:R-:W-:Y:S01]  /*aee0*/  FMUL R42, R78.reuse, R49 ;  /* 0x000000314e2a7220 */ /* 0x040fe20000400000 */
        /* <DEDUP_REMOVED lines=8> */
[C---:B------:R-:W-:Y:S01]  /*af70*/  FMUL R57, R78.reuse, R64 ;  /* 0x000000404e397220 */ /* 0x040fe20000400000 */
[----:B------:R-:W-:Y:S01]  /*af80*/  FFMA R42, R81, R125, R42 ;  /* 0x0000007d512a7223 */ /* 0x000fe2000000002a */
[C---:B------:R-:W-:Y:S01]  /*af90*/  FMUL R46, R78.reuse, R53 ;  /* 0x000000354e2e7220 */ /* 0x040fe20000400000 */
[--C-:B------:R-:W-:Y:S01]  /*afa0*/  HADD2.F32 R128, -RZ, R160.reuse.H0_H0 ;  /* 0x200000a0ff807230 */ /* 0x100fe20000004100 */
[----:B------:R-:W-:Y:S01]  /*afb0*/  F2FP.SATFINITE.E4M3.F32.PACK_AB_MERGE_C R64, R5, R4, R86 ;  /* 0x000000040540723e */ /* 0x000fe20004807056 */
[C---:B------:R-:W-:Y:S01]  /*afc0*/  FMUL R51, R78.reuse, R58 ;  /* 0x0000003a4e337220 */ /* 0x040fe20000400000 */
[C---:B------:R-:W-:Y:S01]  /*afd0*/  FMUL R53, R78.reuse, R60 ;  /* 0x0000003c4e357220 */ /* 0x040fe20000400000 */
[C---:B------:R-:W-:Y:S01]  /*afe0*/  FFMA R43, R81.reuse, R124, R43 ;  /* 0x0000007c512b7223 */ /* 0x040fe2000000002b */
[----:B------:R-:W-:Y:S02]  /*aff0*/  HADD2.F32 R131, -RZ, R160.H1_H1 ;  /* 0x300000a0ff837230 */ /* 0x000fe40000004100 */
[C---:B------:R-:W-:Y:S01]  /*b000*/  FMUL R47, R78.reuse, R54 ;  /* 0x000000364e2f7220 */ /* 0x040fe20000400000 */
[C---:B------:R-:W-:Y:S01]  /*b010*/  FMUL R58, R78.reuse, R65 ;  /* 0x000000414e3a7220 */ /* 0x040fe20000400000 */
[----:B------:R-:W-:Y:S01]  /*b020*/  FMUL R60, R78, R67 ;  /* 0x000000434e3c7220 */ /* 0x000fe20000400000 */
[----:B------:R-:W-:Y:S01]  /*b030*/  F2FP.SATFINITE.E4M3.F32.PACK_AB_MERGE_C R5, R20, R11, RZ ;  /* 0x0000000b1405723e */ /* 0x000fe200048070ff */
[----:B------:R-:W-:Y:S01]  /*b040*/  FFMA R44, R81, R127, R44 ;  /* 0x0000007f512c7223 */ /* 0x000fe2000000002c */
[C---:B------:R-:W-:Y:S01]  /*b050*/  FMUL R48, R78.reuse, R55 ;  /* 0x000000374e307220 */ /* 0x040fe20000400000 */
[----:B------:R-:W-:Y:S01]  /*b060*/  F2FP.SATFINITE.E4M3.F32.PACK_AB_MERGE_C R65, R9, R8, R138 ;  /* 0x000000080941723e */ /* 0x000fe2000480708a */
[----:B------:R-:W-:Y:S01]  /*b070*/  FFMA R45, R81, R126, R45 ;  /* 0x0000007e512d7223 */ /* 0x000fe2000000002d */
[----:B------:R-:W-:Y:S01]  /*b080*/  F2FP.SATFINITE.E4M3.F32.PACK_AB_MERGE_C R67, R17, R16, R18 ;  /* 0x000000101143723e */ /* 0x000fe20004807012 */
[----:B------:R-:W-:Y:S01]  /*b090*/  FMUL R49, R78, R56 ;  /* 0x000000384e317220 */ /* 0x000fe20000400000 */
[C---:B------:R-:W-:Y:S01]  /*b0a0*/  FFMA R46, R81.reuse, R129, R46 ;  /* 0x00000081512e7223 */ /* 0x040fe2000000002e */
[--C-:B------:R-:W-:Y:S02]  /*b0b0*/  HADD2.F32 R132, -RZ, R161.reuse.H0_H0 ;  /* 0x200000a1ff847230 */ /* 0x100fe40000004100 */
[C---:B------:R-:W-:Y:S01]  /*b0c0*/  FFMA R47, R81.reuse, R128, R47 ;  /* 0x00000080512f7223 */ /* 0x040fe2000000002f */
[----:B------:R1:W-:Y:S01]  /*b0d0*/  STS.128 [R172+UR49+0xa200], R64 ;  /* 0x00a20040ac007988 */ /* 0x0003e20008000c31 */
[----:B------:R-:W-:Y:S01]  /*b0e0*/  HADD2.F32 R135, -RZ, R161.H1_H1 ;  /* 0x300000a1ff877230 */ /* 0x000fe20000004100 */
[----:B------:R-:W-:Y:S01]  /*b0f0*/  F2FP.SATFINITE.E4M3.F32.PACK_AB_MERGE_C R5, R10, R7, R5 ;  /* 0x000000070a05723e */ /* 0x000fe20004807005 */
[C---:B------:R-:W-:Y:S01]  /*b100*/  FFMA R48, R81.reuse, R131, R48 ;  /* 0x0000008351307223 */ /* 0x040fe20000000030 */
[----:B------:R-:W-:Y:S01]  /*b110*/  F2FP.SATFINITE.E4M3.F32.PACK_AB_MERGE_C R7, R28, R27, RZ ;  /* 0x0000001b1c07723e */ /* 0x000fe200048070ff */
        /* <DEDUP_REMOVED lines=8> */
[----:B------:R-:W-:Y:S01]  /*b1a0*/  FMUL R56, R78, R63 ;  /* 0x0000003f4e387220 */ /* 0x000fe20000400000 */
[----:B------:R-:W-:Y:S01]  /*b1b0*/  F2FP.SATFINITE.E4M3.F32.PACK_AB_MERGE_C R4, R2, R0, R3 ;  /* 0x000000000204723e */ /* 0x000fe20004807003 */
[C---:B------:R-:W-:Y:S01]  /*b1c0*/  FFMA R53, R81.reuse, R134, R53 ;  /* 0x0000008651357223 */ /* 0x040fe20000000035 */
[----:B------:R-:W-:Y:S01]  /*b1d0*/  F2FP.SATFINITE.E4M3.F32.PACK_AB_MERGE_C R7, R26, R25, R7 ;  /* 0x000000191a07723e */ /* 0x000fe20004807007 */
[C---:B------:R-:W-:Y:S01]  /*b1e0*/  FFMA R54, R81.reuse, R137, R54 ;  /* 0x0000008951367223 */ /* 0x040fe20000000036 */
[--C-:B------:R-:W-:Y:S02]  /*b1f0*/  HADD2.F32 R84, -RZ, R163.reuse.H0_H0 ;  /* 0x200000a3ff547230 */ /* 0x100fe40000004100 */
[C---:B------:R-:W-:Y:S01]  /*b200*/  FFMA R55, R81.reuse, R136, R55 ;  /* 0x0000008851377223 */ /* 0x040fe20000000037 */
[----:B------:R-:W-:Y:S01]  /*b210*/  HADD2.F32 R85, -RZ, R163.H1_H1 ;  /* 0x300000a3ff557230 */ /* 0x000fe20000004100 */
[----:B------:R1:W-:Y:S01]  /*b220*/  STS.128 [R192+0xa010], R4 ;  /* 0x00a01004c0007388 */ /* 0x0003e20000000c00 */
[----:B------:R-:W-:Y:S01]  /*b230*/  F2FP.SATFINITE.E4M3.F32.PACK_AB_MERGE_C R35, R36, R35, RZ ;  /* 0x000000232423723e */ /* 0x000fe200048070ff */
[C---:B------:R-:W-:Y:S01]  /*b240*/  FFMA R56, R81.reuse, R139, R56 ;  /* 0x0000008b51387223 */ /* 0x040fe20000000038 */
[----:B------:R-:W-:Y:S01]  /*b250*/  F2FP.SATFINITE.E4M3.F32.PACK_AB_MERGE_C R39, R40, R39, RZ ;  /* 0x000000272827723e */ /* 0x000fe200048070ff */
[C---:B------:R-:W-:Y:S01]  /*b260*/  FFMA R57, R81.reuse, R82, R57 ;  /* 0x0000005251397223 */ /* 0x040fe20000000039 */
[----:B------:R-:W-:Y:S01]  /*b270*/  F2FP.SATFINITE.E4M3.F32.PACK_AB_MERGE_C R43, R44, R43, RZ ;  /* 0x0000002b2c2b723e */ /* 0x000fe200048070ff */
[C---:B------:R-:W-:Y:S01]  /*b280*/  FFMA R58, R81.reuse, R83, R58 ;  /* 0x00000053513a7223 */ /* 0x040fe2000000003a */
[C---:B------:R-:W-:Y:S01]  /*b290*/  FFMA R59, R81.reuse, R84, R59 ;  /* 0x00000054513b7223 */ /* 0x040fe2000000003b */
[----:B------:R-:W-:Y:S01]  /*b2a0*/  F2FP.SATFINITE.E4M3.F32.PACK_AB_MERGE_C R33, R34, R33, R35 ;  /* 0x000000212221723e */ /* 0x000fe20004807023 */
        /* <DEDUP_REMOVED lines=11> */
[----:B------:R-:W-:Y:S05]  /*b360*/  F2FP.SATFINITE.E4M3.F32.PACK_AB_MERGE_C R51, R58, R57, R59 ;  /* 0x000000393a33723e */ /* 0x000fea000480703b */
        /* <DEDUP_REMOVED lines=18> */
.L_x_135:
[----:B------:R-:W-:Y:S05]  /*b490*/  BSYNC.RECONVERGENT B0 ;  /* 0x0000000000007941 */ /* 0x000fea0003800200 */
.L_x_134:
[----:B------:R-:W-:Y:S01]  /*b4a0*/  BAR.SYNC.DEFER_BLOCKING 0x1, 0x80 ;  /* 0x0042000000007b1d */ /* 0x000fe20000010000 */
[----:B------:R-:W-:Y:S01]  /*b4b0*/  ISETP.NE.AND P2, PT, R190, RZ, PT ;  /* 0x000000ffbe00720c */ /* 0x000fe20003f45270 */
[----:B------:R-:W-:Y:S01]  /*b4c0*/  IMAD.IADD R20, R75, 0x1, R147 ;  /* 0x000000014b147824 */ /* 0x000fe200078e0293 */
[----:B------:R-:W-:Y:S01]  /*b4d0*/  ISETP.NE.AND P0, PT, R191, 0x2, PT ;  /* 0x00000002bf00780c */ /* 0x000fe20003f05270 */
[----:B------:R-:W-:Y:S01]  /*b4e0*/  IMAD.IADD R21, R77, 0x1, R170 ;  /* 0x000000014d157824 */ /* 0x000fe200078e02aa */
[----:B------:R-:W-:Y:S02]  /*b4f0*/  ISETP.NE.AND P1, PT, R76, 0x2, PT ;  /* 0x000000024c00780c */ /* 0x000fe40003f25270 */
[----:B------:R-:W-:Y:S02]  /*b500*/  SEL R3, RZ, 0x1, P0 ;  /* 0x00000001ff037807 */ /* 0x000fe40000000000 */
[----:B------:R-:W-:Y:S02]  /*b510*/  SEL R0, RZ, 0x1, P1 ;  /* 0x00000001ff007807 */ /* 0x000fe40000800000 */
[----:B------:R-:W-:Y:S02]  /*b520*/  LOP3.LUT R182, R182, R3, RZ, 0x3c, !PT ;  /* 0x00000003b6b67212 */ /* 0x000fe400078e3cff */
[----:B------:R-:W-:Y:S02]  /*b530*/  LOP3.LUT R183, R183, R0, RZ, 0x3c, !PT ;  /* 0x00000000b7b77212 */ /* 0x000fe400078e3cff */
[----:B------:R-:W-:Y:S02]  /*b540*/  @P2 R2UR UR36, R179 ;  /* 0x00000000b32422ca */ /* 0x000fe400000e0000 */
[----:B------:R-:W-:Y:S02]  /*b550*/  SEL R191, R191, RZ, P0 ;  /* 0x000000ffbfbf7207 */ /* 0x000fe40000000000 */
[----:B------:R-:W-:Y:S01]  /*b560*/  SEL R76, R76, RZ, P1 ;  /* 0x000000ff4c4c7207 */ /* 0x000fe20000800000 */
[----:B------:R-:W-:Y:S10]  /*b570*/  @P2 BRA `(.L_x_136) ;  /* 0xffffff9800d82947 */ /* 0x000ff4000383ffff */
[----:B------:R-:W-:Y:S05]  /*b580*/  EXIT ;  /* 0x000000000000794d */ /* 0x000fea0003800000 */
.L_x_20:
[----:B--2---:R2:W1:Y:S02]  /*b590*/  SYNCS.PHASECHK.TRANS64.TRYWAIT P0, [R3+URZ+0x180], R2 ;  /* 0x00018002030075a7 */ /* 0x00446400080011ff */
[----:B-1----:R-:W-:Y:S05]  /*b5a0*/  @!P0 NANOSLEEP.SYNCS 0x989680 ;  /* 0x009896800000895d */ /* 0x002fea0003900000 */
[----:B------:R-:W1:Y:S02]  /*b5b0*/  @!P0 SYNCS.PHASECHK.TRANS64 P0, [R3+URZ+0x180], R2 ;  /* 0x00018002030085a7 */ /* 0x000e6400080010ff */
[----:B-1----:R-:W-:Y:S05]  /*b5c0*/  @!P0 BRA `(.L_x_20) ;  /* 0xfffffffc00f08947 */ /* 0x002fea000383ffff */
[----:B------:R-:W-:Y:S05]  /*b5d0*/  BRA `(.L_x_137) ;  /* 0xffffff60004c7947 */ /* 0x000fea000383ffff */
.L_x_23:
[----:B-1----:R-:W-:-:S07]  /*b5e0*/  MOV R2, UR33 ;  /* 0x0000002100027c02 */ /* 0x002fce0008000f00 */
.L_x_138:
[----:B-1----:R1:W2:Y:S02]  /*b5f0*/  SYNCS.PHASECHK.TRANS64.TRYWAIT P0, [R2+URZ+0x70], R5 ;  /* 0x00007005020075a7 */ /* 0x0022a400080011ff */
[----:B--2---:R-:W-:Y:S05]  /*b600*/  @!P0 NANOSLEEP.SYNCS 0x989680 ;  /* 0x009896800000895d */ /* 0x004fea0003900000 */
[----:B------:R-:W2:Y:S02]  /*b610*/  @!P0 SYNCS.PHASECHK.TRANS64 P0, [R2+URZ+0x70], R5 ;  /* 0x00007005020085a7 */ /* 0x000ea400080010ff */
[----:B--2---:R-:W-:Y:S05]  /*b620*/  @!P0 BRA `(.L_x_138) ;  /* 0xfffffffc00f08947 */ /* 0x004fea000383ffff */
[----:B------:R-:W-:Y:S05]  /*b630*/  BRA `(.L_x_22) ;  /* 0xffffff60009c7947 */ /* 0x000fea000383ffff */
.L_x_29:
[----:B-1----:R-:W-:-:S07]  /*b640*/  MOV R2, UR17 ;  /* 0x0000001100027c02 */ /* 0x002fce0008000f00 */
.L_x_139:
[----:B-1----:R1:W2:Y:S02]  /*b650*/  SYNCS.PHASECHK.TRANS64.TRYWAIT P0, [R2+URZ+0x70], R5 ;  /* 0x00007005020075a7 */ /* 0x0022a400080011ff */
[----:B--2---:R-:W-:Y:S05]  /*b660*/  @!P0 NANOSLEEP.SYNCS 0x989680 ;  /* 0x009896800000895d */ /* 0x004fea0003900000 */
[----:B------:R-:W2:Y:S02]  /*b670*/  @!P0 SYNCS.PHASECHK.TRANS64 P0, [R2+URZ+0x70], R5 ;  /* 0x00007005020085a7 */ /* 0x000ea400080010ff */
[----:B--2---:R-:W-:Y:S05]  /*b680*/  @!P0 BRA `(.L_x_139) ;  /* 0xfffffffc00f08947 */ /* 0x004fea000383ffff */
[----:B------:R-:W-:Y:S05]  /*b690*/  BRA `(.L_x_28) ;  /* 0xffffff6400447947 */ /* 0x000fea000383ffff */
.L_x_33:
[----:B-1----:R1:W2:Y:S02]  /*b6a0*/  SYNCS.PHASECHK.TRANS64.TRYWAIT P0, [R2+URZ+0x130], R3 ;  /* 0x00013003020075a7 */ /* 0x0022a400080011ff */
[----:B--2---:R-:W-:Y:S05]  /*b6b0*/  @!P0 NANOSLEEP.SYNCS 0x989680 ;  /* 0x009896800000895d */ /* 0x004fea0003900000 */
[----:B------:R-:W2:Y:S02]  /*b6c0*/  @!P0 SYNCS.PHASECHK.TRANS64 P0, [R2+URZ+0x130], R3 ;  /* 0x00013003020085a7 */ /* 0x000ea400080010ff */
[----:B--2---:R-:W-:Y:S05]  /*b6d0*/  @!P0 BRA `(.L_x_33) ;  /* 0xfffffffc00f08947 */ /* 0x004fea000383ffff */
[----:B------:R-:W-:Y:S05]  /*b6e0*/  BRA `(.L_x_140) ;  /* 0xffffff6400d47947 */ /* 0x000fea000383ffff */
.L_x_37:
[----:B----4-:R-:W-:-:S07]  /*b6f0*/  MOV R0, UR5 ;  /* 0x0000000500007c02 */ /* 0x010fce0008000f00 */
.L_x_141:
[----:B-1----:R1:W2:Y:S02]  /*b700*/  SYNCS.PHASECHK.TRANS64.TRYWAIT P0, [R0+URZ], R3 ;  /* 0x00000003000075a7 */ /* 0x0022a400080011ff */
[----:B--2---:R-:W-:Y:S05]  /*b710*/  @!P0 NANOSLEEP.SYNCS 0x989680 ;  /* 0x009896800000895d */ /* 0x004fea0003900000 */
[----:B------:R-:W2:Y:S02]  /*b720*/  @!P0 SYNCS.PHASECHK.TRANS64 P0, [R0+URZ], R3 ;  /* 0x00000003000085a7 */ /* 0x000ea400080010ff */
[----:B--2---:R-:W-:Y:S05]  /*b730*/  @!P0 BRA `(.L_x_141) ;  /* 0xfffffffc00f08947 */ /* 0x004fea000383ffff */
[----:B------:R-:W-:Y:S05]  /*b740*/  BRA `(.L_x_142) ;  /* 0xffffff6c00447947 */ /* 0x000fea000383ffff */
.L_x_38:
[----:B----4-:R-:W-:-:S07]  /*b750*/  MOV R0, UR5 ;  /* 0x0000000500007c02 */ /* 0x010fce0008000f00 */
.L_x_143:
[----:B-1----:R1:W2:Y:S02]  /*b760*/  SYNCS.PHASECHK.TRANS64.TRYWAIT P0, [R0+URZ], R3 ;  /* 0x00000003000075a7 */ /* 0x0022a400080011ff */
[----:B--2---:R-:W-:Y:S05]  /*b770*/  @!P0 NANOSLEEP.SYNCS 0x989680 ;  /* 0x009896800000895d */ /* 0x004fea0003900000 */
[----:B------:R-:W2:Y:S02]  /*b780*/  @!P0 SYNCS.PHASECHK.TRANS64 P0, [R0+URZ], R3 ;  /* 0x00000003000085a7 */ /* 0x000ea400080010ff */
[----:B--2---:R-:W-:Y:S05]  /*b790*/  @!P0 BRA `(.L_x_143) ;  /* 0xfffffffc00f08947 */ /* 0x004fea000383ffff */
[----:B------:R-:W-:Y:S05]  /*b7a0*/  BRA `(.L_x_144) ;  /* 0xffffff6c00507947 */ /* 0x000fea000383ffff */
.L_x_39:
[----:B----4-:R-:W-:-:S07]  /*b7b0*/  MOV R0, UR5 ;  /* 0x0000000500007c02 */ /* 0x010fce0008000f00 */
.L_x_145:
[----:B-1----:R1:W2:Y:S02]  /*b7c0*/  SYNCS.PHASECHK.TRANS64.TRYWAIT P0, [R0+URZ], R3 ;  /* 0x00000003000075a7 */ /* 0x0022a400080011ff */
[----:B--2---:R-:W-:Y:S05]  /*b7d0*/  @!P0 NANOSLEEP.SYNCS 0x989680 ;  /* 0x009896800000895d */ /* 0x004fea0003900000 */
[----:B------:R-:W2:Y:S02]  /*b7e0*/  @!P0 SYNCS.PHASECHK.TRANS64 P0, [R0+URZ], R3 ;  /* 0x00000003000085a7 */ /* 0x000ea400080010ff */
[----:B--2---:R-:W-:Y:S05]  /*b7f0*/  @!P0 BRA `(.L_x_145) ;  /* 0xfffffffc00f08947 */ /* 0x004fea000383ffff */
[----:B------:R-:W-:Y:S05]  /*b800*/  BRA `(.L_x_146) ;  /* 0xffffff6c005c7947 */ /* 0x000fea000383ffff */
.L_x_40:
[----:B----4-:R-:W-:-:S07]  /*b810*/  MOV R0, UR5 ;  /* 0x0000000500007c02 */ /* 0x010fce0008000f00 */
.L_x_147:
[----:B-1----:R1:W2:Y:S02]  /*b820*/  SYNCS.PHASECHK.TRANS64.TRYWAIT P0, [R0+URZ], R3 ;  /* 0x00000003000075a7 */ /* 0x0022a400080011ff */
[----:B--2---:R-:W-:Y:S05]  /*b830*/  @!P0 NANOSLEEP.SYNCS 0x989680 ;  /* 0x009896800000895d */ /* 0x004fea0003900000 */
[----:B------:R-:W2:Y:S02]  /*b840*/  @!P0 SYNCS.PHASECHK.TRANS64 P0, [R0+URZ], R3 ;  /* 0x00000003000085a7 */ /* 0x000ea400080010ff */
[----:B--2---:R-:W-:Y:S05]  /*b850*/  @!P0 BRA `(.L_x_147) ;  /* 0xfffffffc00f08947 */ /* 0x004fea000383ffff */
[----:B------:R-:W-:Y:S05]  /*b860*/  BRA `(.L_x_148) ;  /* 0xffffff6c00687947 */ /* 0x000fea000383ffff */
.L_x_41:
[----:B----4-:R-:W-:-:S07]  /*b870*/  MOV R0, UR5 ;  /* 0x0000000500007c02 */ /* 0x010fce0008000f00 */
.L_x_149:
[----:B-1----:R1:W2:Y:S02]  /*b880*/  SYNCS.PHASECHK.TRANS64.TRYWAIT P0, [R0+URZ], R3 ;  /* 0x00000003000075a7 */ /* 0x0022a400080011ff */
[----:B--2---:R-:W-:Y:S05]  /*b890*/  @!P0 NANOSLEEP.SYNCS 0x989680 ;  /* 0x009896800000895d */ /* 0x004fea0003900000 */
[----:B------:R-:W2:Y:S02]  /*b8a0*/  @!P0 SYNCS.PHASECHK.TRANS64 P0, [R0+URZ], R3 ;  /* 0x00000003000085a7 */ /* 0x000ea400080010ff */
[----:B--2---:R-:W-:Y:S05]  /*b8b0*/  @!P0 BRA `(.L_x_149) ;  /* 0xfffffffc00f08947 */ /* 0x004fea000383ffff */
[----:B------:R-:W-:Y:S05]  /*b8c0*/  BRA `(.L_x_150) ;  /* 0xffffff6c00747947 */ /* 0x000fea000383ffff */
.L_x_42:
[----:B----4-:R-:W-:-:S07]  /*b8d0*/  MOV R0, UR5 ;  /* 0x0000000500007c02 */ /* 0x010fce0008000f00 */
.L_x_151:
[----:B-1----:R1:W2:Y:S02]  /*b8e0*/  SYNCS.PHASECHK.TRANS64.TRYWAIT P0, [R0+URZ], R3 ;  /* 0x00000003000075a7 */ /* 0x0022a400080011ff */
[----:B--2---:R-:W-:Y:S05]  /*b8f0*/  @!P0 NANOSLEEP.SYNCS 0x989680 ;  /* 0x009896800000895d */ /* 0x004fea0003900000 */
[----:B------:R-:W2:Y:S02]  /*b900*/  @!P0 SYNCS.PHASECHK.TRANS64 P0, [R0+URZ], R3 ;  /* 0x00000003000085a7 */ /* 0x000ea400080010ff */
[----:B--2---:R-:W-:Y:S05]  /*b910*/  @!P0 BRA `(.L_x_151) ;  /* 0xfffffffc00f08947 */ /* 0x004fea000383ffff */
[----:B------:R-:W-:Y:S05]  /*b920*/  BRA `(.L_x_152) ;  /* 0xffffff6c00807947 */ /* 0x000fea000383ffff */
.L_x_43:
[----:B----4-:R-:W-:-:S07]  /*b930*/  MOV R0, UR5 ;  /* 0x0000000500007c02 */ /* 0x010fce0008000f00 */
.L_x_153:
[----:B-1----:R1:W2:Y:S02]  /*b940*/  SYNCS.PHASECHK.TRANS64.TRYWAIT P0, [R0+URZ], R3 ;  /* 0x00000003000075a7 */ /* 0x0022a400080011ff */
[----:B--2---:R-:W-:Y:S05]  /*b950*/  @!P0 NANOSLEEP.SYNCS 0x989680 ;  /* 0x009896800000895d */ /* 0x004fea0003900000 */
[----:B------:R-:W2:Y:S02]  /*b960*/  @!P0 SYNCS.PHASECHK.TRANS64 P0, [R0+URZ], R3 ;  /* 0x00000003000085a7 */ /* 0x000ea400080010ff */
[----:B--2---:R-:W-:Y:S05]  /*b970*/  @!P0 BRA `(.L_x_153) ;  /* 0xfffffffc00f08947 */ /* 0x004fea000383ffff */
[----:B------:R-:W-:Y:S05]  /*b980*/  BRA `(.L_x_154) ;  /* 0xffffff6c008c7947 */ /* 0x000fea000383ffff */
.L_x_44:
[----:B----4-:R-:W-:-:S07]  /*b990*/  MOV R0, UR5 ;  /* 0x0000000500007c02 */ /* 0x010fce0008000f00 */
.L_x_155:
[----:B-1----:R1:W2:Y:S02]  /*b9a0*/  SYNCS.PHASECHK.TRANS64.TRYWAIT P0, [R0+URZ], R3 ;  /* 0x00000003000075a7 */ /* 0x0022a400080011ff */
[----:B--2---:R-:W-:Y:S05]  /*b9b0*/  @!P0 NANOSLEEP.SYNCS 0x989680 ;  /* 0x009896800000895d */ /* 0x004fea0003900000 */
[----:B------:R-:W2:Y:S02]  /*b9c0*/  @!P0 SYNCS.PHASECHK.TRANS64 P0, [R0+URZ], R3 ;  /* 0x00000003000085a7 */ /* 0x000ea400080010ff */
[----:B--2---:R-:W-:Y:S05]  /*b9d0*/  @!P0 BRA `(.L_x_155) ;  /* 0xfffffffc00f08947 */ /* 0x004fea000383ffff */
[----:B------:R-:W-:Y:S05]  /*b9e0*/  BRA `(.L_x_156) ;  /* 0xffffff6c00987947 */ /* 0x000fea000383ffff */
.L_x_45:
[----:B----4-:R-:W-:-:S07]  /*b9f0*/  MOV R0, UR5 ;  /* 0x0000000500007c02 */ /* 0x010fce0008000f00 */
.L_x_157:
[----:B-1----:R1:W2:Y:S02]  /*ba00*/  SYNCS.PHASECHK.TRANS64.TRYWAIT P0, [R0+URZ], R3 ;  /* 0x00000003000075a7 */ /* 0x0022a400080011ff */
[----:B--2---:R-:W-:Y:S05]  /*ba10*/  @!P0 NANOSLEEP.SYNCS 0x989680 ;  /* 0x009896800000895d */ /* 0x004fea0003900000 */
[----:B------:R-:W2:Y:S02]  /*ba20*/  @!P0 SYNCS.PHASECHK.TRANS64 P0, [R0+URZ], R3 ;  /* 0x00000003000085a7 */ /* 0x000ea400080010ff */
[----:B--2---:R-:W-:Y:S05]  /*ba30*/  @!P0 BRA `(.L_x_157) ;  /* 0xfffffffc00f08947 */ /* 0x004fea000383ffff */
[----:B------:R-:W-:Y:S05]  /*ba40*/  BRA `(.L_x_158) ;  /* 0xffffff6c00a47947 */ /* 0x000fea000383ffff */
.L_x_46:
[----:B----4-:R-:W-:-:S07]  /*ba50*/  MOV R0, UR5 ;  /* 0x0000000500007c02 */ /* 0x010fce0008000f00 */
.L_x_159:
[----:B-1----:R1:W2:Y:S02]  /*ba60*/  SYNCS.PHASECHK.TRANS64.TRYWAIT P0, [R0+URZ], R3 ;  /* 0x00000003000075a7 */ /* 0x0022a400080011ff */
[----:B--2---:R-:W-:Y:S05]  /*ba70*/  @!P0 NANOSLEEP.SYNCS 0x989680 ;  /* 0x009896800000895d */ /* 0x004fea0003900000 */
[----:B------:R-:W2:Y:S02]  /*ba80*/  @!P0 SYNCS.PHASECHK.TRANS64 P0, [R0+URZ], R3 ;  /* 0x00000003000085a7 */ /* 0x000ea400080010ff */
[----:B--2---:R-:W-:Y:S05]  /*ba90*/  @!P0 BRA `(.L_x_159) ;  /* 0xfffffffc00f08947 */ /* 0x004fea000383ffff */
[----:B------:R-:W-:Y:S05]  /*baa0*/  BRA `(.L_x_160) ;  /* 0xffffff6c00b07947 */ /* 0x000fea000383ffff */
.L_x_47:
[----:B----4-:R-:W-:-:S07]  /*bab0*/  MOV R0, UR5 ;  /* 0x0000000500007c02 */ /* 0x010fce0008000f00 */
.L_x_161:
[----:B-1----:R1:W2:Y:S02]  /*bac0*/  SYNCS.PHASECHK.TRANS64.TRYWAIT P0, [R0+URZ], R3 ;  /* 0x00000003000075a7 */ /* 0x0022a400080011ff */
[----:B--2---:R-:W-:Y:S05]  /*bad0*/  @!P0 NANOSLEEP.SYNCS 0x989680 ;  /* 0x009896800000895d */ /* 0x004fea0003900000 */
[----:B------:R-:W2:Y:S02]  /*bae0*/  @!P0 SYNCS.PHASECHK.TRANS64 P0, [R0+URZ], R3 ;  /* 0x00000003000085a7 */ /* 0x000ea400080010ff */
[----:B--2---:R-:W-:Y:S05]  /*baf0*/  @!P0 BRA `(.L_x_161) ;  /* 0xfffffffc00f08947 */ /* 0x004fea000383ffff */
[----:B------:R-:W-:Y:S05]  /*bb00*/  BRA `(.L_x_162) ;  /* 0xffffff6c00bc7947 */ /* 0x000fea000383ffff */
.L_x_48:
[----:B----4-:R-:W-:-:S07]  /*bb10*/  MOV R0, UR5 ;  /* 0x0000000500007c02 */ /* 0x010fce0008000f00 */
.L_x_163:
[----:B-1----:R1:W2:Y:S02]  /*bb20*/  SYNCS.PHASECHK.TRANS64.TRYWAIT P0, [R0+URZ], R3 ;  /* 0x00000003000075a7 */ /* 0x0022a400080011ff */
[----:B--2---:R-:W-:Y:S05]  /*bb30*/  @!P0 NANOSLEEP.SYNCS 0x989680 ;  /* 0x009896800000895d */ /* 0x004fea0003900000 */
[----:B------:R-:W2:Y:S02]  /*bb40*/  @!P0 SYNCS.PHASECHK.TRANS64 P0, [R0+URZ], R3 ;  /* 0x00000003000085a7 */ /* 0x000ea400080010ff */
[----:B--2---:R-:W-:Y:S05]  /*bb50*/  @!P0 BRA `(.L_x_163) ;  /* 0xfffffffc00f08947 */ /* 0x004fea000383ffff */
[----:B------:R-:W-:Y:S05]  /*bb60*/  BRA `(.L_x_164) ;  /* 0xffffff6c00c87947 */ /* 0x000fea000383ffff */
.L_x_49:
[----:B----4-:R-:W-:-:S07]  /*bb70*/  MOV R0, UR5 ;  /* 0x0000000500007c02 */ /* 0x010fce0008000f00 */
.L_x_165:
[----:B-1----:R1:W2:Y:S02]  /*bb80*/  SYNCS.PHASECHK.TRANS64.TRYWAIT P0, [R0+URZ], R3 ;  /* 0x00000003000075a7 */ /* 0x0022a400080011ff */
[----:B--2---:R-:W-:Y:S05]  /*bb90*/  @!P0 NANOSLEEP.SYNCS 0x989680 ;  /* 0x009896800000895d */ /* 0x004fea0003900000 */
[----:B------:R-:W2:Y:S02]  /*bba0*/  @!P0 SYNCS.PHASECHK.TRANS64 P0, [R0+URZ], R3 ;  /* 0x00000003000085a7 */ /* 0x000ea400080010ff */
[----:B--2---:R-:W-:Y:S05]  /*bbb0*/  @!P0 BRA `(.L_x_165) ;  /* 0xfffffffc00f08947 */ /* 0x004fea000383ffff */
[----:B------:R-:W-:Y:S05]  /*bbc0*/  BRA `(.L_x_166) ;  /* 0xffffff6c00d47947 */ /* 0x000fea000383ffff */
.L_x_52:
[----:B-1----:R1:W2:Y:S02]  /*bbd0*/  SYNCS.PHASECHK.TRANS64.TRYWAIT P0, [R0+URZ+0x170], R5 ;  /* 0x00017005000075a7 */ /* 0x0022a400080011ff */
[----:B--2---:R-:W-:Y:S05]  /*bbe0*/  @!P0 NANOSLEEP.SYNCS 0x989680 ;  /* 0x009896800000895d */ /* 0x004fea0003900000 */
[----:B------:R-:W2:Y:S02]  /*bbf0*/  @!P0 SYNCS.PHASECHK.TRANS64 P0, [R0+URZ+0x170], R5 ;  /* 0x00017005000085a7 */ /* 0x000ea400080010ff */
[----:B--2---:R-:W-:Y:S05]  /*bc00*/  @!P0 BRA `(.L_x_52) ;  /* 0xfffffffc00f08947 */ /* 0x004fea000383ffff */
[----:B------:R-:W-:Y:S05]  /*bc10*/  BRA `(.L_x_167) ;  /* 0xffffff7000307947 */ /* 0x000fea000383ffff */
.L_x_53:
[----:B------:R-:W-:-:S07]  /*bc20*/  MOV R0, UR5 ;  /* 0x0000000500007c02 */ /* 0x000fce0008000f00 */
.L_x_168:
[----:B-1----:R1:W2:Y:S02]  /*bc30*/  SYNCS.PHASECHK.TRANS64.TRYWAIT P0, [R0+URZ+0x140], R5 ;  /* 0x00014005000075a7 */ /* 0x0022a400080011ff */
[----:B--2---:R-:W-:Y:S05]  /*bc40*/  @!P0 NANOSLEEP.SYNCS 0x989680 ;  /* 0x009896800000895d */ /* 0x004fea0003900000 */
[----:B------:R-:W2:Y:S02]  /*bc50*/  @!P0 SYNCS.PHASECHK.TRANS64 P0, [R0+URZ+0x140], R5 ;  /* 0x00014005000085a7 */ /* 0x000ea400080010ff */
[----:B--2---:R-:W-:Y:S05]  /*bc60*/  @!P0 BRA `(.L_x_168) ;  /* 0xfffffffc00f08947 */ /* 0x004fea000383ffff */
[----:B------:R-:W-:Y:S05]  /*bc70*/  BRA `(.L_x_169) ;  /* 0xffffff7000407947 */ /* 0x000fea000383ffff */
.L_x_54:
[----:B-1----:R1:W2:Y:S02]  /*bc80*/  SYNCS.PHASECHK.TRANS64.TRYWAIT P1, [R0+URZ+0x130], R5 ;  /* 0x00013005000075a7 */ /* 0x0022a400080211ff */
[----:B--2---:R-:W-:Y:S05]  /*bc90*/  @!P1 NANOSLEEP.SYNCS 0x989680 ;  /* 0x009896800000995d */ /* 0x004fea0003900000 */
[----:B------:R-:W2:Y:S02]  /*bca0*/  @!P1 SYNCS.PHASECHK.TRANS64 P1, [R0+URZ+0x130], R5 ;  /* 0x00013005000095a7 */ /* 0x000ea400080210ff */
[----:B--2---:R-:W-:Y:S05]  /*bcb0*/  @!P1 BRA `(.L_x_54) ;  /* 0xfffffffc00f09947 */ /* 0x004fea000383ffff */
[----:B------:R-:W-:Y:S05]  /*bcc0*/  BRA `(.L_x_170) ;  /* 0xffffff7000707947 */ /* 0x000fea000383ffff */
.L_x_57:
[----:B------:R-:W-:-:S07]  /*bcd0*/  MOV R0, UR5 ;  /* 0x0000000500007c02 */ /* 0x000fce0008000f00 */
.L_x_171:
[----:B-1----:R1:W2:Y:S02]  /*bce0*/  SYNCS.PHASECHK.TRANS64.TRYWAIT P0, [R0+URZ+0x140], R3 ;  /* 0x00014003000075a7 */ /* 0x0022a400080011ff */
[----:B--2---:R-:W-:Y:S05]  /*bcf0*/  @!P0 NANOSLEEP.SYNCS 0x989680 ;  /* 0x009896800000895d */ /* 0x004fea0003900000 */
[----:B------:R-:W2:Y:S02]  /*bd00*/  @!P0 SYNCS.PHASECHK.TRANS64 P0, [R0+URZ+0x140], R3 ;  /* 0x00014003000085a7 */ /* 0x000ea400080010ff */
[----:B--2---:R-:W-:Y:S05]  /*bd10*/  @!P0 BRA `(.L_x_171) ;  /* 0xfffffffc00f08947 */ /* 0x004fea000383ffff */
[----:B------:R-:W-:Y:S05]  /*bd20*/  BRA `(.L_x_56) ;  /* 0xffffff7000c47947 */ /* 0x000fea000383ffff */
.L_x_64:
[----:B-1----:R1:W2:Y:S02]  /*bd30*/  SYNCS.PHASECHK.TRANS64.TRYWAIT P1, [R0+URZ+0x130], R5 ;  /* 0x00013005000075a7 */ /* 0x0022a400080211ff */
[----:B--2---:R-:W-:Y:S05]  /*bd40*/  @!P1 NANOSLEEP.SYNCS 0x989680 ;  /* 0x009896800000995d */ /* 0x004fea0003900000 */
[----:B------:R-:W2:Y:S02]  /*bd50*/  @!P1 SYNCS.PHASECHK.TRANS64 P1, [R0+URZ+0x130], R5 ;  /* 0x00013005000095a7 */ /* 0x000ea400080210ff */
[----:B--2---:R-:W-:Y:S05]  /*bd60*/  @!P1 BRA `(.L_x_64) ;  /* 0xfffffffc00f09947 */ /* 0x004fea000383ffff */
[----:B------:R-:W-:Y:S05]  /*bd70*/  BRA `(.L_x_172) ;  /* 0xffffff78001c7947 */ /* 0x000fea000383ffff */
.L_x_65:
[----:B------:R-:W-:-:S07]  /*bd80*/  MOV R3, UR9 ;  /* 0x0000000900037c02 */ /* 0x000fce0008000f00 */
.L_x_173:
[----:B-1----:R1:W2:Y:S02]  /*bd90*/  SYNCS.PHASECHK.TRANS64.TRYWAIT P0, [R3+URZ+0x160], R0 ;  /* 0x00016000030075a7 */ /* 0x0022a400080011ff */
[----:B--2---:R-:W-:Y:S05]  /*bda0*/  @!P0 NANOSLEEP.SYNCS 0x989680 ;  /* 0x009896800000895d */ /* 0x004fea0003900000 */
[----:B------:R-:W2:Y:S02]  /*bdb0*/  @!P0 SYNCS.PHASECHK.TRANS64 P0, [R3+URZ+0x160], R0 ;  /* 0x00016000030085a7 */ /* 0x000ea400080010ff */
[----:B--2---:R-:W-:Y:S05]  /*bdc0*/  @!P0 BRA `(.L_x_173) ;  /* 0xfffffffc00f08947 */ /* 0x004fea000383ffff */
[----:B------:R-:W-:Y:S05]  /*bdd0*/  BRA `(.L_x_174) ;  /* 0xffffff7800507947 */ /* 0x000fea000383ffff */
.L_x_68:
[----:B------:R-:W-:Y:S07]  /*bde0*/  MOV R0, UR7 ;  /* 0x0000000700007c02 */ /* 0x000fee0008000f00 */
.L_x_175:
[----:B-1----:R1:W2:Y:S02]  /*bdf0*/  SYNCS.PHASECHK.TRANS64.TRYWAIT P0, [R0+URZ], R3 ;  /* 0x00000003000075a7 */ /* 0x0022a400080011ff */
[----:B--2---:R-:W-:Y:S05]  /*be00*/  @!P0 NANOSLEEP.SYNCS 0x989680 ;  /* 0x009896800000895d */ /* 0x004fea0003900000 */
[----:B------:R-:W2:Y:S02]  /*be10*/  @!P0 SYNCS.PHASECHK.TRANS64 P0, [R0+URZ], R3 ;  /* 0x00000003000085a7 */ /* 0x000ea400080010ff */
[----:B--2---:R-:W-:Y:S05]  /*be20*/  @!P0 BRA `(.L_x_175) ;  /* 0xfffffffc00f08947 */ /* 0x004fea000383ffff */
[----:B------:R-:W-:Y:S05]  /*be30*/  BRA `(.L_x_67) ;  /* 0xffffff7800707947 */ /* 0x000fea000383ffff */
.L_x_71:
[----:B------:R-:W-:-:S07]  /*be40*/  MOV R0, UR5 ;  /* 0x0000000500007c02 */ /* 0x000fce0008000f00 */
.L_x_176:
[----:B--2---:R2:W3:Y:S02]  /*be50*/  SYNCS.PHASECHK.TRANS64.TRYWAIT P0, [R0+URZ], R3 ;  /* 0x00000003000075a7 */ /* 0x0044e400080011ff */
[----:B---3--:R-:W-:Y:S05]  /*be60*/  @!P0 NANOSLEEP.SYNCS 0x989680 ;  /* 0x009896800000895d */ /* 0x008fea0003900000 */
[----:B------:R-:W3:Y:S02]  /*be70*/  @!P0 SYNCS.PHASECHK.TRANS64 P0, [R0+URZ], R3 ;  /* 0x00000003000085a7 */ /* 0x000ee400080010ff */
[----:B---3--:R-:W-:Y:S05]  /*be80*/  @!P0 BRA `(.L_x_176) ;  /* 0xfffffffc00f08947 */ /* 0x008fea000383ffff */
[----:B------:R-:W-:Y:S05]  /*be90*/  BRA `(.L_x_177) ;  /* 0xffffff7c00107947 */ /* 0x000fea000383ffff */
.L_x_72:
[----:B------:R-:W-:-:S07]  /*bea0*/  MOV R0, UR7 ;  /* 0x0000000700007c02 */ /* 0x000fce0008000f00 */
.L_x_178:
[----:B--2---:R2:W3:Y:S02]  /*beb0*/  SYNCS.PHASECHK.TRANS64.TRYWAIT P0, [R0+URZ], R3 ;  /* 0x00000003000075a7 */ /* 0x0044e400080011ff */
[----:B---3--:R-:W-:Y:S05]  /*bec0*/  @!P0 NANOSLEEP.SYNCS 0x989680 ;  /* 0x009896800000895d */ /* 0x008fea0003900000 */
[----:B------:R-:W3:Y:S02]  /*bed0*/  @!P0 SYNCS.PHASECHK.TRANS64 P0, [R0+URZ], R3 ;  /* 0x00000003000085a7 */ /* 0x000ee400080010ff */
[----:B---3--:R-:W-:Y:S05]  /*bee0*/  @!P0 BRA `(.L_x_178) ;  /* 0xfffffffc00f08947 */ /* 0x008fea000383ffff */
[----:B------:R-:W-:Y:S05]  /*bef0*/  BRA `(.L_x_179) ;  /* 0xffffff7c001c7947 */ /* 0x000fea000383ffff */
.L_x_77:
[----:B--2---:R2:W3:Y:S02]  /*bf00*/  SYNCS.PHASECHK.TRANS64.TRYWAIT P0, [R0+URZ+0x130], R3 ;  /* 0x00013003000075a7 */ /* 0x0044e400080011ff */
[----:B---3--:R-:W-:Y:S05]  /*bf10*/  @!P0 NANOSLEEP.SYNCS 0x989680 ;  /* 0x009896800000895d */ /* 0x008fea0003900000 */
[----:B------:R-:W3:Y:S02]  /*bf20*/  @!P0 SYNCS.PHASECHK.TRANS64 P0, [R0+URZ+0x130], R3 ;  /* 0x00013003000085a7 */ /* 0x000ee400080010ff */
[----:B---3--:R-:W-:Y:S05]  /*bf30*/  @!P0 BRA `(.L_x_77) ;  /* 0xfffffffc00f08947 */ /* 0x008fea000383ffff */
[----:B------:R-:W-:Y:S05]  /*bf40*/  BRA `(.L_x_180) ;  /* 0xffffff8000287947 */ /* 0x000fea000383ffff */
.L_x_80:
[----:B------:R-:W-:Y:S07]  /*bf50*/  MOV R0, UR7 ;  /* 0x0000000700007c02 */ /* 0x000fee0008000f00 */
.L_x_181:
[----:B--2---:R2:W3:Y:S02]  /*bf60*/  SYNCS.PHASECHK.TRANS64.TRYWAIT P0, [R0+URZ+0x128], R3 ;  /* 0x00012803000075a7 */ /* 0x0044e400080011ff */
[----:B---3--:R-:W-:Y:S05]  /*bf70*/  @!P0 NANOSLEEP.SYNCS 0x989680 ;  /* 0x009896800000895d */ /* 0x008fea0003900000 */
[----:B------:R-:W3:Y:S02]  /*bf80*/  @!P0 SYNCS.PHASECHK.TRANS64 P0, [R0+URZ+0x128], R3 ;  /* 0x00012803000085a7 */ /* 0x000ee400080010ff */
[----:B---3--:R-:W-:Y:S05]  /*bf90*/  @!P0 BRA `(.L_x_181) ;  /* 0xfffffffc00f08947 */ /* 0x008fea000383ffff */
[----:B------:R-:W-:Y:S05]  /*bfa0*/  BRA `(.L_x_79) ;  /* 0xffffff8400087947 */ /* 0x000fea000383ffff */
.L_x_83:
[----:B------:R-:W-:Y:S07]  /*bfb0*/  MOV R3, UR7 ;  /* 0x0000000700037c02 */ /* 0x000fee0008000f00 */
.L_x_182:
[----:B-1----:R1:W2:Y:S02]  /*bfc0*/  SYNCS.PHASECHK.TRANS64.TRYWAIT P0, [R3+URZ+0x100], R12 ;  /* 0x0001000c030075a7 */ /* 0x0022a400080011ff */
[----:B--2---:R-:W-:Y:S05]  /*bfd0*/  @!P0 NANOSLEEP.SYNCS 0x989680 ;  /* 0x009896800000895d */ /* 0x004fea0003900000 */
[----:B------:R-:W2:Y:S02]  /*bfe0*/  @!P0 SYNCS.PHASECHK.TRANS64 P0, [R3+URZ+0x100], R12 ;  /* 0x0001000c030085a7 */ /* 0x000ea400080010ff */
[----:B--2---:R-:W-:Y:S05]  /*bff0*/  @!P0 BRA `(.L_x_182) ;  /* 0xfffffffc00f08947 */ /* 0x004fea000383ffff */
[----:B------:R-:W-:Y:S05]  /*c000*/  BRA `(.L_x_183) ;  /* 0xffffff8400807947 */ /* 0x000fea000383ffff */
.L_x_84:
[----:B-1----:R-:W-:Y:S07]  /*c010*/  MOV R3, UR7 ;  /* 0x0000000700037c02 */ /* 0x002fee0008000f00 */
.L_x_184:
[----:B-1----:R1:W2:Y:S02]  /*c020*/  SYNCS.PHASECHK.TRANS64.TRYWAIT P0, [R3+URZ+0x108], R12 ;  /* 0x0001080c030075a7 */ /* 0x0022a400080011ff */
[----:B--2---:R-:W-:Y:S05]  /*c030*/  @!P0 NANOSLEEP.SYNCS 0x989680 ;  /* 0x009896800000895d */ /* 0x004fea0003900000 */
[----:B------:R-:W2:Y:S02]  /*c040*/  @!P0 SYNCS.PHASECHK.TRANS64 P0, [R3+URZ+0x108], R12 ;  /* 0x0001080c030085a7 */ /* 0x000ea400080010ff */
[----:B--2---:R-:W-:Y:S05]  /*c050*/  @!P0 BRA `(.L_x_184) ;  /* 0xfffffffc00f08947 */ /* 0x004fea000383ffff */
[----:B------:R-:W-:Y:S05]  /*c060*/  BRA `(.L_x_185) ;  /* 0xffffff8400bc7947 */ /* 0x000fea000383ffff */
.L_x_85:
[----:B-1----:R-:W-:Y:S07]  /*c070*/  MOV R3, UR7 ;  /* 0x0000000700037c02 */ /* 0x002fee0008000f00 */
.L_x_186:
[----:B-1----:R1:W2:Y:S02]  /*c080*/  SYNCS.PHASECHK.TRANS64.TRYWAIT P0, [R3+URZ+0x110], R12 ;  /* 0x0001100c030075a7 */ /* 0x0022a400080011ff */
[----:B--2---:R-:W-:Y:S05]  /*c090*/  @!P0 NANOSLEEP.SYNCS 0x989680 ;  /* 0x009896800000895d */ /* 0x004fea0003900000 */
[----:B------:R-:W2:Y:S02]  /*c0a0*/  @!P0 SYNCS.PHASECHK.TRANS64 P0, [R3+URZ+0x110], R12 ;  /* 0x0001100c030085a7 */ /* 0x000ea400080010ff */
[----:B--2---:R-:W-:Y:S05]  /*c0b0*/  @!P0 BRA `(.L_x_186) ;  /* 0xfffffffc00f08947 */ /* 0x004fea000383ffff */
[----:B------:R-:W-:Y:S05]  /*c0c0*/  BRA `(.L_x_187) ;  /* 0xffffff8800047947 */ /* 0x000fea000383ffff */
.L_x_86:
[----:B------:R-:W-:Y:S07]  /*c0d0*/  MOV R3, UR7 ;  /* 0x0000000700037c02 */ /* 0x000fee0008000f00 */
.L_x_188:
[----:B-1----:R1:W2:Y:S02]  /*c0e0*/  SYNCS.PHASECHK.TRANS64.TRYWAIT P0, [R3+URZ+0x118], R12 ;  /* 0x0001180c030075a7 */ /* 0x0022a400080011ff */
[----:B--2---:R-:W-:Y:S05]  /*c0f0*/  @!P0 NANOSLEEP.SYNCS 0x989680 ;  /* 0x009896800000895d */ /* 0x004fea0003900000 */
[----:B------:R-:W2:Y:S02]  /*c100*/  @!P0 SYNCS.PHASECHK.TRANS64 P0, [R3+URZ+0x118], R12 ;  /* 0x0001180c030085a7 */ /* 0x000ea400080010ff */
[----:B--2---:R-:W-:Y:S05]  /*c110*/  @!P0 BRA `(.L_x_188) ;  /* 0xfffffffc00f08947 */ /* 0x004fea000383ffff */
[----:B------:R-:W-:Y:S05]  /*c120*/  BRA `(.L_x_189) ;  /* 0xffffff88008c7947 */ /* 0x000fea000383ffff */
.L_x_88:
[----:B------:R-:W-:-:S07]  /*c130*/  MOV R0, UR7 ;  /* 0x0000000700007c02 */ /* 0x000fce0008000f00 */
.L_x_190:
[----:B-1----:R1:W3:Y:S02]  /*c140*/  SYNCS.PHASECHK.TRANS64.TRYWAIT P0, [R0+URZ+0x100], R3 ;  /* 0x00010003000075a7 */ /* 0x0022e400080011ff */
[----:B---3--:R-:W-:Y:S05]  /*c150*/  @!P0 NANOSLEEP.SYNCS 0x989680 ;  /* 0x009896800000895d */ /* 0x008fea0003900000 */
[----:B------:R-:W3:Y:S02]  /*c160*/  @!P0 SYNCS.PHASECHK.TRANS64 P0, [R0+URZ+0x100], R3 ;  /* 0x00010003000085a7 */ /* 0x000ee400080010ff */
[----:B---3--:R-:W-:Y:S05]  /*c170*/  @!P0 BRA `(.L_x_190) ;  /* 0xfffffffc00f08947 */ /* 0x008fea000383ffff */
[----:B------:R-:W-:Y:S05]  /*c180*/  BRA `(.L_x_191) ;  /* 0xffffff8800fc7947 */ /* 0x000fea000383ffff */
.L_x_89:
[----:B-1----:R-:W-:-:S07]  /*c190*/  MOV R0, UR7 ;  /* 0x0000000700007c02 */ /* 0x002fce0008000f00 */
.L_x_192:
[----:B-1----:R1:W3:Y:S02]  /*c1a0*/  SYNCS.PHASECHK.TRANS64.TRYWAIT P0, [R0+URZ+0x108], R3 ;  /* 0x00010803000075a7 */ /* 0x0022e400080011ff */
[----:B---3--:R-:W-:Y:S05]  /*c1b0*/  @!P0 NANOSLEEP.SYNCS 0x989680 ;  /* 0x009896800000895d */ /* 0x008fea0003900000 */
[----:B------:R-:W3:Y:S02]  /*c1c0*/  @!P0 SYNCS.PHASECHK.TRANS64 P0, [R0+URZ+0x108], R3 ;  /* 0x00010803000085a7 */ /* 0x000ee400080010ff */
[----:B---3--:R-:W-:Y:S05]  /*c1d0*/  @!P0 BRA `(.L_x_192) ;  /* 0xfffffffc00f08947 */ /* 0x008fea000383ffff */
[----:B------:R-:W-:Y:S05]  /*c1e0*/  BRA `(.L_x_193) ;  /* 0xffffff8800ec7947 */ /* 0x000fea000383ffff */
.L_x_90:
[----:B-1----:R-:W-:-:S07]  /*c1f0*/  MOV R0, UR7 ;  /* 0x0000000700007c02 */ /* 0x002fce0008000f00 */
.L_x_194:
[----:B-1----:R1:W3:Y:S02]  /*c200*/  SYNCS.PHASECHK.TRANS64.TRYWAIT P0, [R0+URZ+0x110], R3 ;  /* 0x00011003000075a7 */ /* 0x0022e400080011ff */
[----:B---3--:R-:W-:Y:S05]  /*c210*/  @!P0 NANOSLEEP.SYNCS 0x989680 ;  /* 0x009896800000895d */ /* 0x008fea0003900000 */
[----:B------:R-:W3:Y:S02]  /*c220*/  @!P0 SYNCS.PHASECHK.TRANS64 P0, [R0+URZ+0x110], R3 ;  /* 0x00011003000085a7 */ /* 0x000ee400080010ff */
[----:B---3--:R-:W-:Y:S05]  /*c230*/  @!P0 BRA `(.L_x_194) ;  /* 0xfffffffc00f08947 */ /* 0x008fea000383ffff */
[----:B------:R-:W-:Y:S05]  /*c240*/  BRA `(.L_x_195) ;  /* 0xffffff8800dc7947 */ /* 0x000fea000383ffff */
.L_x_92:
[----:B--2---:R2:W4:Y:S02]  /*c250*/  SYNCS.PHASECHK.TRANS64.TRYWAIT P0, [R0+URZ+0x130], R3 ;  /* 0x00013003000075a7 */ /* 0x00452400080011ff */
[----:B----4-:R-:W-:Y:S05]  /*c260*/  @!P0 NANOSLEEP.SYNCS 0x989680 ;  /* 0x009896800000895d */ /* 0x010fea0003900000 */
[----:B------:R-:W4:Y:S02]  /*c270*/  @!P0 SYNCS.PHASECHK.TRANS64 P0, [R0+URZ+0x130], R3 ;  /* 0x00013003000085a7 */ /* 0x000f2400080010ff */
[----:B----4-:R-:W-:Y:S05]  /*c280*/  @!P0 BRA `(.L_x_92) ;  /* 0xfffffffc00f08947 */ /* 0x010fea000383ffff */
[----:B------:R-:W-:Y:S05]  /*c290*/  BRA `(.L_x_196) ;  /* 0xffffff8c00a47947 */ /* 0x000fea000383ffff */
.L_x_103:
[----:B-1----:R1:W3:Y:S02]  /*c2a0*/  SYNCS.PHASECHK.TRANS64.TRYWAIT P1, [R3+URZ+0xe0], R0 ;  /* 0x0000e000030075a7 */ /* 0x0022e400080211ff */
[----:B---3--:R-:W-:Y:S05]  /*c2b0*/  @!P1 NANOSLEEP.SYNCS 0x989680 ;  /* 0x009896800000995d */ /* 0x008fea0003900000 */
[----:B------:R-:W3:Y:S02]  /*c2c0*/  @!P1 SYNCS.PHASECHK.TRANS64 P1, [R3+URZ+0xe0], R0 ;  /* 0x0000e000030095a7 */ /* 0x000ee400080210ff */
[----:B---3--:R-:W-:Y:S05]  /*c2d0*/  @!P1 BRA `(.L_x_103) ;  /* 0xfffffffc00f09947 */ /* 0x008fea000383ffff */
[----:B------:R-:W-:Y:S05]  /*c2e0*/  BRA `(.L_x_102) ;  /* 0xffffff9800c87947 */ /* 0x000fea000383ffff */
.L_x_105:
[----:B-1----:R1:W4:Y:S02]  /*c2f0*/  SYNCS.PHASECHK.TRANS64.TRYWAIT P0, [R193+URZ+0x150], R2 ;  /* 0x00015002c10075a7 */ /* 0x00232400080011ff */
[----:B----4-:R-:W-:Y:S05]  /*c300*/  @!P0 NANOSLEEP.SYNCS 0x989680 ;  /* 0x009896800000895d */ /* 0x010fea0003900000 */
[----:B------:R-:W4:Y:S02]  /*c310*/  @!P0 SYNCS.PHASECHK.TRANS64 P0, [R193+URZ+0x150], R2 ;  /* 0x00015002c10085a7 */ /* 0x000f2400080010ff */
[----:B----4-:R-:W-:Y:S05]  /*c320*/  @!P0 BRA `(.L_x_105) ;  /* 0xfffffffc00f08947 */ /* 0x010fea000383ffff */
[----:B------:R-:W-:Y:S05]  /*c330*/  BRA `(.L_x_104) ;  /* 0xffffff9c00247947 */ /* 0x000fea000383ffff */
.L_x_114:
[----:B--2---:R2:W3:Y:S02]  /*c340*/  SYNCS.PHASECHK.TRANS64.TRYWAIT P0, [R204+URZ+0xe0], R3 ;  /* 0x0000e003cc0075a7 */ /* 0x0044e400080011ff */
[----:B---3--:R-:W-:Y:S05]  /*c350*/  @!P0 NANOSLEEP.SYNCS 0x989680 ;  /* 0x009896800000895d */ /* 0x008fea0003900000 */
[----:B------:R-:W3:Y:S02]  /*c360*/  @!P0 SYNCS.PHASECHK.TRANS64 P0, [R204+URZ+0xe0], R3 ;  /* 0x0000e003cc0085a7 */ /* 0x000ee400080010ff */
[----:B---3--:R-:W-:Y:S05]  /*c370*/  @!P0 BRA `(.L_x_114) ;  /* 0xfffffffc00f08947 */ /* 0x008fea000383ffff */
[----:B------:R-:W-:Y:S05]  /*c380*/  BRA `(.L_x_113) ;  /* 0xffffffb000307947 */ /* 0x000fea000383ffff */
.L_x_123:
[----:B--2---:R2:W3:Y:S02]  /*c390*/  SYNCS.PHASECHK.TRANS64.TRYWAIT P0, [R0+URZ+0xe0], R5 ;  /* 0x0000e005000075a7 */ /* 0x0044e400080011ff */
[----:B---3--:R-:W-:Y:S05]  /*c3a0*/  @!P0 NANOSLEEP.SYNCS 0x989680 ;  /* 0x009896800000895d */ /* 0x008fea0003900000 */
[----:B------:R-:W3:Y:S02]  /*c3b0*/  @!P0 SYNCS.PHASECHK.TRANS64 P0, [R0+URZ+0xe0], R5 ;  /* 0x0000e005000085a7 */ /* 0x000ee400080010ff */
[----:B---3--:R-:W-:Y:S05]  /*c3c0*/  @!P0 BRA `(.L_x_123) ;  /* 0xfffffffc00f08947 */ /* 0x008fea000383ffff */
[----:B------:R-:W-:Y:S05]  /*c3d0*/  BRA `(.L_x_122) ;  /* 0xffffffc400887947 */ /* 0x000fea000383ffff */
.L_x_132:
[----:B--2---:R2:W3:Y:S02]  /*c3e0*/  SYNCS.PHASECHK.TRANS64.TRYWAIT P0, [R0+URZ+0xe0], R3 ;  /* 0x0000e003000075a7 */ /* 0x0044e400080011ff */
[----:B---3--:R-:W-:Y:S05]  /*c3f0*/  @!P0 NANOSLEEP.SYNCS 0x989680 ;  /* 0x009896800000895d */ /* 0x008fea0003900000 */
[----:B------:R-:W3:Y:S02]  /*c400*/  @!P0 SYNCS.PHASECHK.TRANS64 P0, [R0+URZ+0xe0], R3 ;  /* 0x0000e003000085a7 */ /* 0x000ee400080010ff */
[----:B---3--:R-:W-:Y:S05]  /*c410*/  @!P0 BRA `(.L_x_132) ;  /* 0xfffffffc00f08947 */ /* 0x008fea000383ffff */
[----:B------:R-:W-:Y:S05]  /*c420*/  BRA `(.L_x_131) ;  /* 0xffffffd800ec7947 */ /* 0x000fea000383ffff */
        .weak           $__internal_0_$__cuda_sm10x_tcgen05_guardrail_trap_col_being_dealloced_not_returned_by_alloc
        .type           $__internal_0_$__cuda_sm10x_tcgen05_guardrail_trap_col_being_dealloced_not_returned_by_alloc,@function
        .size           $__internal_0_$__cuda_sm10x_tcgen05_guardrail_trap_col_being_dealloced_not_returned_by_alloc,($__internal_1_$__cuda_sm10x_tcgen05_guardrail_trap_phase_invalid_during_alloc - $__internal_0_$__cuda_sm10x_tcgen05_guardrail_trap_col_being_dealloced_not_returned_by_alloc)
$__internal_0_$__cuda_sm10x_tcgen05_guardrail_trap_col_being_dealloced_not_returned_by_alloc:
[----:B------:R-:W-:Y:S05]  /*c430*/  BPT.TRAP 0x1 ;  /* 0x000000040000795c */ /* 0x000fea0000300000 */
[----:B------:R-:W-:-:S04]  /*c440*/  HFMA2 R3, -RZ, RZ, 0, 0 ;  /* 0x00000000ff037431 */ /* 0x000fc800000001ff */
[----:B------:R-:W-:Y:S05]  /*c450*/  RET.REL.NODEC R2 `(_ZN7cutlass13device_kernelINS_4gemm6kernel13GemmUniversalIN4cute5tupleIJiiiiEEENS1_10collective13CollectiveMmaINS1_35MainloopSm100TmaUmmaWarpSpecializedILi14ELi2ELi2ENS5_IJNS4_1CILi1EEESB_SB_EEEEENS5_IJNSA_ILi128EEENSA_ILi256EEENSA_ILi32EEEEEENS_12float_e4m3_tENS5_IJlSB_lEEENS_12float_e5m2_tESJ_NS4_8TiledMMAINS4_8MMA_AtomIJNS4_10MMA_TraitsINS4_19SM100_MMA_F8F6F4_SSEJSI_SK_fSE_SF_NS4_17integral_constantINS4_4UMMA5MajorELSR_0EEESS_NSP_INSQ_7ScaleInELST_0EEESU_EEEEEENS4_6LayoutISC_NS5_IJNSA_ILi0EEESY_SY_EEEEENS5_IJNS4_10UnderscoreES11_S11_EEEEENS4_13SM90_TMA_LOADENS4_14ComposedLayoutINS4_7SwizzleILi1ELi4ELi3EEENS4_18smem_ptr_flag_bitsILi8EEENSX_INS5_IJNSA_ILi8EEESG_EEENS5_IJSG_SB_EEEEEEEvNS4_8identityES14_S1E_vS1F_EENS_8epilogue10collective18CollectiveEpilogueINS1H_23Sm100TmaWarpSpecializedILi4ELi2ELi64ELb0ELb0EEEJSH_NS5_IJNSX_ISE_SB_EENSX_INSA_ILi64EEESB_EEEEESI_SJ_SI_SJ_NS1H_6fusion15FusionCallbacksIS1L_NS1Q_17LinearCombinationISI_fSI_fLNS_15FloatRoundStyleE2EEESH_S1P_JEEENS4_5SM1004TMEM4LOAD26SM100_TMEM_LOAD_32dp32b64xES14_NS15_INS16_ILi2ELi4ELi3EEES19_NSX_INS5_IJS1A_S1N_EEENS5_IJS1N_SB_EEEEEEENS4_39AutoVectorizingCopyWithAssumedAlignmentILi128EEENS4_14SM90_TMA_STOREES24_S26_S26_EEEvvEEEEvNT_6ParamsE) ;  /* 0xffffff3802e87950 */ /* 0x000fea0003c3ffff */
        .weak           $__internal_1_$__cuda_sm10x_tcgen05_guardrail_trap_phase_invalid_during_alloc
        .type           $__internal_1_$__cuda_sm10x_tcgen05_guardrail_trap_phase_invalid_during_alloc,@function
        .size           $__internal_1_$__cuda_sm10x_tcgen05_guardrail_trap_phase_invalid_during_alloc,($__internal_2_$__cuda_sm10x_tcgen05_guardrail_trap_unallocated_columns_being_dealloced - $__internal_1_$__cuda_sm10x_tcgen05_guardrail_trap_phase_invalid_during_alloc)
$__internal_1_$__cuda_sm10x_tcgen05_guardrail_trap_phase_invalid_during_alloc:
[----:B------:R-:W-:Y:S05]  /*c460*/  BPT.TRAP 0x1 ;  /* 0x000000040000795c */ /* 0x000fea0000300000 */
[----:B------:R-:W-:-:S04]  /*c470*/  MOV R3, 0x0 ;  /* 0x0000000000037802 */ /* 0x000fc80000000f00 */
[----:B------:R-:W-:Y:S05]  /*c480*/  RET.REL.NODEC R2 `(_ZN7cutlass13device_kernelINS_4gemm6kernel13GemmUniversalIN4cute5tupleIJiiiiEEENS1_10collective13CollectiveMmaINS1_35MainloopSm100TmaUmmaWarpSpecializedILi14ELi2ELi2ENS5_IJNS4_1CILi1EEESB_SB_EEEEENS5_IJNSA_ILi128EEENSA_ILi256EEENSA_ILi32EEEEEENS_12float_e4m3_tENS5_IJlSB_lEEENS_12float_e5m2_tESJ_NS4_8TiledMMAINS4_8MMA_AtomIJNS4_10MMA_TraitsINS4_19SM100_MMA_F8F6F4_SSEJSI_SK_fSE_SF_NS4_17integral_constantINS4_4UMMA5MajorELSR_0EEESS_NSP_INSQ_7ScaleInELST_0EEESU_EEEEEENS4_6LayoutISC_NS5_IJNSA_ILi0EEESY_SY_EEEEENS5_IJNS4_10UnderscoreES11_S11_EEEEENS4_13SM90_TMA_LOADENS4_14ComposedLayoutINS4_7SwizzleILi1ELi4ELi3EEENS4_18smem_ptr_flag_bitsILi8EEENSX_INS5_IJNSA_ILi8EEESG_EEENS5_IJSG_SB_EEEEEEEvNS4_8identityES14_S1E_vS1F_EENS_8epilogue10collective18CollectiveEpilogueINS1H_23Sm100TmaWarpSpecializedILi4ELi2ELi64ELb0ELb0EEEJSH_NS5_IJNSX_ISE_SB_EENSX_INSA_ILi64EEESB_EEEEESI_SJ_SI_SJ_NS1H_6fusion15FusionCallbacksIS1L_NS1Q_17LinearCombinationISI_fSI_fLNS_15FloatRoundStyleE2EEESH_S1P_JEEENS4_5SM1004TMEM4LOAD26SM100_TMEM_LOAD_32dp32b64xES14_NS15_INS16_ILi2ELi4ELi3EEES19_NSX_INS5_IJS1A_S1N_EEENS5_IJS1N_SB_EEEEEEENS4_39AutoVectorizingCopyWithAssumedAlignmentILi128EEENS4_14SM90_TMA_STOREES24_S26_S26_EEEvvEEEEvNT_6ParamsE) ;  /* 0xffffff3802dc7950 */ /* 0x000fea0003c3ffff */
        .weak           $__internal_2_$__cuda_sm10x_tcgen05_guardrail_trap_unallocated_columns_being_dealloced
        .type           $__internal_2_$__cuda_sm10x_tcgen05_guardrail_trap_unallocated_columns_being_dealloced,@function
        .size           $__internal_2_$__cuda_sm10x_tcgen05_guardrail_trap_unallocated_columns_being_dealloced,(.L_x_198 - $__internal_2_$__cuda_sm10x_tcgen05_guardrail_trap_unallocated_columns_being_dealloced)
$__internal_2_$__cuda_sm10x_tcgen05_guardrail_trap_unallocated_columns_being_dealloced:
[----:B------:R-:W-:Y:S05]  /*c490*/  BPT.TRAP 0x1 ;  /* 0x000000040000795c */ /* 0x000fea0000300000 */
[----:B------:R-:W-:-:S04]  /*c4a0*/  HFMA2 R3, -RZ, RZ, 0, 0 ;  /* 0x00000000ff037431 */ /* 0x000fc800000001ff */
[----:B------:R-:W-:Y:S05]  /*c4b0*/  RET.REL.NODEC R2 `(_ZN7cutlass13device_kernelINS_4gemm6kernel13GemmUniversalIN4cute5tupleIJiiiiEEENS1_10collective13CollectiveMmaINS1_35MainloopSm100TmaUmmaWarpSpecializedILi14ELi2ELi2ENS5_IJNS4_1CILi1EEESB_SB_EEEEENS5_IJNSA_ILi128EEENSA_ILi256EEENSA_ILi32EEEEEENS_12float_e4m3_tENS5_IJlSB_lEEENS_12float_e5m2_tESJ_NS4_8TiledMMAINS4_8MMA_AtomIJNS4_10MMA_TraitsINS4_19SM100_MMA_F8F6F4_SSEJSI_SK_fSE_SF_NS4_17integral_constantINS4_4UMMA5MajorELSR_0EEESS_NSP_INSQ_7ScaleInELST_0EEESU_EEEEEENS4_6LayoutISC_NS5_IJNSA_ILi0EEESY_SY_EEEEENS5_IJNS4_10UnderscoreES11_S11_EEEEENS4_13SM90_TMA_LOADENS4_14ComposedLayoutINS4_7SwizzleILi1ELi4ELi3EEENS4_18smem_ptr_flag_bitsILi8EEENSX_INS5_IJNSA_ILi8EEESG_EEENS5_IJSG_SB_EEEEEEEvNS4_8identityES14_S1E_vS1F_EENS_8epilogue10collective18CollectiveEpilogueINS1H_23Sm100TmaWarpSpecializedILi4ELi2ELi64ELb0ELb0EEEJSH_NS5_IJNSX_ISE_SB_EENSX_INSA_ILi64EEESB_EEEEESI_SJ_SI_SJ_NS1H_6fusion15FusionCallbacksIS1L_NS1Q_17LinearCombinationISI_fSI_fLNS_15FloatRoundStyleE2EEESH_S1P_JEEENS4_5SM1004TMEM4LOAD26SM100_TMEM_LOAD_32dp32b64xES14_NS15_INS16_ILi2ELi4ELi3EEES19_NSX_INS5_IJS1A_S1N_EEENS5_IJS1N_SB_EEEEEEENS4_39AutoVectorizingCopyWithAssumedAlignmentILi128EEENS4_14SM90_TMA_STOREES24_S26_S26_EEEvvEEEEvNT_6ParamsE) ;  /* 0xffffff3802d07950 */ /* 0x000fea0003c3ffff */
.L_x_197:
[----:B------:R-:W-:-:S00]  /*c4c0*/  BRA `(.L_x_197) ;  /* 0xfffffffc00fc7947 */ /* 0x000fc0000383ffff */
[----:B------:R-:W-:-:S00]  /*c4d0*/  NOP ;  /* 0x0000000000007918 */ /* 0x000fc00000000000 */
        /* <DEDUP_REMOVED lines=10> */
.L_x_198:


//--------------------- .nv.global.init           --------------------------
	.section	.nv.global.init,"aw",@progbits
.nv.global.init:
	.type		$str$27,@object
	.size		$str$27,($str$28 - $str$27)
$str$27:
        /*0000*/ 	.byte	0x28, 0x61, 0x64, 0x64, 0x72, 0x65, 0x73, 0x73, 0x20, 0x26, 0x20, 0x6d, 0x61, 0x73, 0x6b, 0x29
        /*0010*/ 	.byte	0x20, 0x3d, 0x3d, 0x20, 0x30, 0x00
	.type		$str$28,@object
	.size		$str$28,($str$26 - $str$28)
$str$28:
        /*0016*/ 	.byte	0x2f, 0x74, 0x6d, 0x70, 0x2f, 0x63, 0x75, 0x74, 0x6c, 0x61, 0x73, 0x73, 0x5f, 0x73, 0x77, 0x65
        /*0026*/ 	.byte	0x65, 0x70, 0x5f, 0x73, 0x72, 0x63, 0x2f, 0x69, 0x6e, 0x63, 0x6c, 0x75, 0x64, 0x65, 0x2f, 0x63
        /*0036*/ 	.byte	0x75, 0x74, 0x65, 0x2f, 0x70, 0x6f, 0x69, 0x6e, 0x74, 0x65, 0x72, 0x5f, 0x66, 0x6c, 0x61, 0x67
        /*0046*/ 	.byte	0x67, 0x65, 0x64, 0x2e, 0x68, 0x70, 0x70, 0x00
	.type		$str$26,@object
	.size		$str$26,($str$25 - $str$26)
$str$26:
        /*004e*/ 	.byte	0x2f, 0x74, 0x6d, 0x70, 0x2f, 0x63, 0x75, 0x74, 0x6c, 0x61, 0x73, 0x73, 0x5f, 0x73, 0x77, 0x65
        /*005e*/ 	.byte	0x65, 0x70, 0x5f, 0x73, 0x72, 0x63, 0x2f, 0x69, 0x6e, 0x63, 0x6c, 0x75, 0x64, 0x65, 0x2f, 0x63
        /*006e*/ 	.byte	0x75, 0x74, 0x65, 0x2f, 0x61, 0x74, 0x6f, 0x6d, 0x2f, 0x63, 0x6f, 0x70, 0x79, 0x5f, 0x74, 0x72
        /*007e*/ 	.byte	0x61, 0x69, 0x74, 0x73, 0x5f, 0x73, 0x6d, 0x31, 0x30, 0x30, 0x2e, 0x68, 0x70, 0x70, 0x00
	.type		$str$25,@object
	.size		$str$25,(__unnamed_1 - $str$25)
$str$25:
        /*008d*/ 	.byte	0x28, 0x28, 0x75, 0x69, 0x6e, 0x74, 0x33, 0x32, 0x5f, 0x74, 0x28, 0x74, 0x68, 0x72, 0x65, 0x61
        /*009d*/ 	.byte	0x64, 0x49, 0x64, 0x78, 0x2e, 0x78, 0x29, 0x20, 0x2f, 0x20, 0x33, 0x32, 0x29, 0x20, 0x25, 0x20
        /*00ad*/ 	.byte	0x34, 0x29, 0x20, 0x3d, 0x3d, 0x20, 0x28, 0x28, 0x28, 0x74, 0x6d, 0x65, 0x6d, 0x5f, 0x61, 0x64
        /*00bd*/ 	.byte	0x64, 0x72, 0x20, 0x3e, 0x3e, 0x20, 0x31, 0x36, 0x29, 0x20, 0x2f, 0x20, 0x33, 0x32, 0x29, 0x20
        /*00cd*/ 	.byte	0x25, 0x20, 0x34, 0x29, 0x00
	.type		__unnamed_1,@object
	.size		__unnamed_1,(__unnamed_2 - __unnamed_1)
__unnamed_1:
        /*00d2*/ 	.byte	0x61, 0x75, 0x74, 0x6f, 0x20, 0x63, 0x75, 0x74, 0x65, 0x3a, 0x3a, 0x61, 0x73, 0x5f, 0x70, 0x6f
        /* <DEDUP_REMOVED lines=24> */
        /*0262*/ 	.byte	0x43, 0x3c, 0x38, 0x31, 0x39, 0x32, 0x3e, 0x3e, 0x3e, 0x3e, 0x5d, 0x00
	.type		__unnamed_2,@object
	.size		__unnamed_2,(__unnamed_3 - __unnamed_2)
__unnamed_2:
        /* <DEDUP_REMOVED lines=26> */
	.type		__unnamed_3,@object
	.size		__unnamed_3,(.L_3 - __unnamed_3)
__unnamed_3:
        /* <DEDUP_REMOVED lines=42> */
        /*06aa*/ 	.byte	0x3e, 0x3e, 0x3e, 0x3e, 0x5d, 0x00
.L_3:


//--------------------- .nv.shared._ZN7cutlass13device_kernelINS_4gemm6kernel13GemmUniversalIN4cute5tupleIJiiiiEEENS1_10collective13CollectiveMmaINS1_35MainloopSm100TmaUmmaWarpSpecializedILi14ELi2ELi2ENS5_IJNS4_1CILi1EEESB_SB_EEEEENS5_IJNSA_ILi128EEENSA_ILi256EEENSA_ILi32EEEEEENS_12float_e4m3_tENS5_IJlSB_lEEENS_12float_e5m2_tESJ_NS4_8TiledMMAINS4_8MMA_AtomIJNS4_10MMA_TraitsINS4_19SM100_MMA_F8F6F4_SSEJSI_SK_fSE_SF_NS4_17integral_constantINS4_4UMMA5MajorELSR_0EEESS_NSP_INSQ_7ScaleInELST_0EEESU_EEEEEENS4_6LayoutISC_NS5_IJNSA_ILi0EEESY_SY_EEEEENS5_IJNS4_10UnderscoreES11_S11_EEEEENS4_13SM90_TMA_LOADENS4_14ComposedLayoutINS4_7SwizzleILi1ELi4ELi3EEENS4_18smem_ptr_flag_bitsILi8EEENSX_INS5_IJNSA_ILi8EEESG_EEENS5_IJSG_SB_EEEEEEEvNS4_8identityES14_S1E_vS1F_EENS_8epilogue10collective18CollectiveEpilogueINS1H_23Sm100TmaWarpSpecializedILi4ELi2ELi64ELb0ELb0EEEJSH_NS5_IJNSX_ISE_SB_EENSX_INSA_ILi64EEESB_EEEEESI_SJ_SI_SJ_NS1H_6fusion15FusionCallbacksIS1L_NS1Q_17LinearCombinationISI_fSI_fLNS_15FloatRoundStyleE2EEESH_S1P_JEEENS4_5SM1004TMEM4LOAD26SM100_TMEM_LOAD_32dp32b64xES14_NS15_INS16_ILi2ELi4ELi3EEES19_NSX_INS5_IJS1A_S1N_EEENS5_IJS1N_SB_EEEEEEENS4_39AutoVectorizingCopyWithAssumedAlignmentILi128EEENS4_14SM90_TMA_STOREES24_S26_S26_EEEvvEEEEvNT_6ParamsE --------------------------
	.section	.nv.shared._ZN7cutlass13device_kernelINS_4gemm6kernel13GemmUniversalIN4cute5tupleIJiiiiEEENS1_10collective13CollectiveMmaINS1_35MainloopSm100TmaUmmaWarpSpecializedILi14ELi2ELi2ENS5_IJNS4_1CILi1EEESB_SB_EEEEENS5_IJNSA_ILi128EEENSA_ILi256EEENSA_ILi32EEEEEENS_12float_e4m3_tENS5_IJlSB_lEEENS_12float_e5m2_tESJ_NS4_8TiledMMAINS4_8MMA_AtomIJNS4_10MMA_TraitsINS4_19SM100_MMA_F8F6F4_SSEJSI_SK_fSE_SF_NS4_17integral_constantINS4_4UMMA5MajorELSR_0EEESS_NSP_INSQ_7ScaleInELST_0EEESU_EEEEEENS4_6LayoutISC_NS5_IJNSA_ILi0EEESY_SY_EEEEENS5_IJNS4_10UnderscoreES11_S11_EEEEENS4_13SM90_TMA_LOADENS4_14ComposedLayoutINS4_7SwizzleILi1ELi4ELi3EEENS4_18smem_ptr_flag_bitsILi8EEENSX_INS5_IJNSA_ILi8EEESG_EEENS5_IJSG_SB_EEEEEEEvNS4_8identityES14_S1E_vS1F_EENS_8epilogue10collective18CollectiveEpilogueINS1H_23Sm100TmaWarpSpecializedILi4ELi2ELi64ELb0ELb0EEEJSH_NS5_IJNSX_ISE_SB_EENSX_INSA_ILi64EEESB_EEEEESI_SJ_SI_SJ_NS1H_6fusion15FusionCallbacksIS1L_NS1Q_17LinearCombinationISI_fSI_fLNS_15FloatRoundStyleE2EEESH_S1P_JEEENS4_5SM1004TMEM4LOAD26SM100_TMEM_LOAD_32dp32b64xES14_NS15_INS16_ILi2ELi4ELi3EEES19_NSX_INS5_IJS1A_S1N_EEENS5_IJS1N_SB_EEEEEEENS4_39AutoVectorizingCopyWithAssumedAlignmentILi128EEENS4_14SM90_TMA_STOREES24_S26_S26_EEEvvEEEEvNT_6ParamsE,"aw",@nobits
	.sectionflags	@""
	.align	16
	.zero		1024


//--------------------- .nv.shared.reserved.0     --------------------------
	.section	.nv.shared.reserved.0,"aw",@nobits
	.weak		__nv_reservedSMEM_offset_0_alias
	.size		__nv_reservedSMEM_offset_0_alias, 0, 64
	.other		__nv_reservedSMEM_offset_0_alias,@"STO_CUDA_RESERVED_SHARED STV_DEFAULT"
__nv_reservedSMEM_offset_0_alias:
	.zero		0
.nv.shared.reserved.0:
	.zero		64
	.weak		__nv_reservedSMEM_tcgen05_partition
	.type		__nv_reservedSMEM_tcgen05_partition,@object
	.size		__nv_reservedSMEM_tcgen05_partition,(.L_0 - __nv_reservedSMEM_tcgen05_partition)
__nv_reservedSMEM_tcgen05_partition:
	.zero		32
.L_0:


//--------------------- .nv.global                --------------------------
	.section	.nv.global,"aw",@nobits
.nv.global:
	.type		_ZN40_INTERNAL_117a615a_4_k_cu_e2eb82d6_158154cute1_E,@object
	.size		_ZN40_INTERNAL_117a615a_4_k_cu_e2eb82d6_158154cute1_E,(_ZN40_INTERNAL_117a615a_4_k_cu_e2eb82d6_158154cuda3std3__45__cpo6cbeginE - _ZN40_INTERNAL_117a615a_4_k_cu_e2eb82d6_158154cute1_E)
_ZN40_INTERNAL_117a615a_4_k_cu_e2eb82d6_158154cute1_E:
	.zero		1
	.type		_ZN40_INTERNAL_117a615a_4_k_cu_e2eb82d6_158154cuda3std3__45__cpo6cbeginE,@object
	.size		_ZN40_INTERNAL_117a615a_4_k_cu_e2eb82d6_158154cuda3std3__45__cpo6cbeginE,(_ZN40_INTERNAL_117a615a_4_k_cu_e2eb82d6_158154cuda3std3__48in_placeE - _ZN40_INTERNAL_117a615a_4_k_cu_e2eb82d6_158154cuda3std3__45__cpo6cbeginE)
_ZN40_INTERNAL_117a615a_4_k_cu_e2eb82d6_158154cuda3std3__45__cpo6cbeginE:
	.zero		1
	.type		_ZN40_INTERNAL_117a615a_4_k_cu_e2eb82d6_158154cuda3std3__48in_placeE,@object
	.size		_ZN40_INTERNAL_117a615a_4_k_cu_e2eb82d6_158154cuda3std3__48in_placeE,(_ZN40_INTERNAL_117a615a_4_k_cu_e2eb82d6_158154cuda3std6ranges3__45__cpo9iter_moveE - _ZN40_INTERNAL_117a615a_4_k_cu_e2eb82d6_158154cuda3std3__48in_placeE)
_ZN40_INTERNAL_117a615a_4_k_cu_e2eb82d6_158154cuda3std3__48in_placeE:
	.zero		1
	.type		_ZN40_INTERNAL_117a615a_4_k_cu_e2eb82d6_158154cuda3std6ranges3__45__cpo9iter_moveE,@object
	.size		_ZN40_INTERNAL_117a615a_4_k_cu_e2eb82d6_158154cuda3std6ranges3__45__cpo9iter_moveE,(_ZN40_INTERNAL_117a615a_4_k_cu_e2eb82d6_158154cuda3std3__45__cpo5beginE - _ZN40_INTERNAL_117a615a_4_k_cu_e2eb82d6_158154cuda3std6ranges3__45__cpo9iter_moveE)
_ZN40_INTERNAL_117a615a_4_k_cu_e2eb82d6_158154cuda3std6ranges3__45__cpo9iter_moveE:
	.zero		1
	.type		_ZN40_INTERNAL_117a615a_4_k_cu_e2eb82d6_158154cuda3std3__45__cpo5beginE,@object
	.size		_ZN40_INTERNAL_117a615a_4_k_cu_e2eb82d6_158154cuda3std3__45__cpo5beginE,(_ZN40_INTERNAL_117a615a_4_k_cu_e2eb82d6_158154cuda3std3__442_GLOBAL__N__117a615a_4_k_cu_e2eb82d6_158156ignoreE - _ZN40_INTERNAL_117a615a_4_k_cu_e2eb82d6_158154cuda3std3__45__cpo5beginE)
_ZN40_INTERNAL_117a615a_4_k_cu_e2eb82d6_158154cuda3std3__45__cpo5beginE:
	.zero		1
	.type		_ZN40_INTERNAL_117a615a_4_k_cu_e2eb82d6_158154cuda3std3__442_GLOBAL__N__117a615a_4_k_cu_e2eb82d6_158156ignoreE,@object
	.size		_ZN40_INTERNAL_117a615a_4_k_cu_e2eb82d6_158154cuda3std3__442_GLOBAL__N__117a615a_4_k_cu_e2eb82d6_158156ignoreE,(_ZN40_INTERNAL_117a615a_4_k_cu_e2eb82d6_158154cute7productE - _ZN40_INTERNAL_117a615a_4_k_cu_e2eb82d6_158154cuda3std3__442_GLOBAL__N__117a615a_4_k_cu_e2eb82d6_158156ignoreE)
_ZN40_INTERNAL_117a615a_4_k_cu_e2eb82d6_158154cuda3std3__442_GLOBAL__N__117a615a_4_k_cu_e2eb82d6_158156ignoreE:
	.zero		1
	.type		_ZN40_INTERNAL_117a615a_4_k_cu_e2eb82d6_158154cute7productE,@object
	.size		_ZN40_INTERNAL_117a615a_4_k_cu_e2eb82d6_158154cute7productE,(_ZN40_INTERNAL_117a615a_4_k_cu_e2eb82d6_158154cuda3std3__45__cpo3endE - _ZN40_INTERNAL_117a615a_4_k_cu_e2eb82d6_158154cute7productE)
_ZN40_INTERNAL_117a615a_4_k_cu_e2eb82d6_158154cute7productE:
	.zero		1
	.type		_ZN40_INTERNAL_117a615a_4_k_cu_e2eb82d6_158154cuda3std3__45__cpo3endE,@object
	.size		_ZN40_INTERNAL_117a615a_4_k_cu_e2eb82d6_158154cuda3std3__45__cpo3endE,(_ZN40_INTERNAL_117a615a_4_k_cu_e2eb82d6_158154cuda3std3__419piecewise_constructE - _ZN40_INTERNAL_117a615a_4_k_cu_e2eb82d6_158154cuda3std3__45__cpo3endE)
_ZN40_INTERNAL_117a615a_4_k_cu_e2eb82d6_158154cuda3std3__45__cpo3endE:
	.zero		1
	.type		_ZN40_INTERNAL_117a615a_4_k_cu_e2eb82d6_158154cuda3std3__419piecewise_constructE,@object
	.size		_ZN40_INTERNAL_117a615a_4_k_cu_e2eb82d6_158154cuda3std3__419piecewise_constructE,(_ZN40_INTERNAL_117a615a_4_k_cu_e2eb82d6_158154cuda3std3__45__cpo4cendE - _ZN40_INTERNAL_117a615a_4_k_cu_e2eb82d6_158154cuda3std3__419piecewise_constructE)
_ZN40_INTERNAL_117a615a_4_k_cu_e2eb82d6_158154cuda3std3__419piecewise_constructE:
	.zero		1
	.type		_ZN40_INTERNAL_117a615a_4_k_cu_e2eb82d6_158154cuda3std3__45__cpo4cendE,@object
	.size		_ZN40_INTERNAL_117a615a_4_k_cu_e2eb82d6_158154cuda3std3__45__cpo4cendE,(_ZN40_INTERNAL_117a615a_4_k_cu_e2eb82d6_158154cuda3std6ranges3__45__cpo4swapE - _ZN40_INTERNAL_117a615a_4_k_cu_e2eb82d6_158154cuda3std3__45__cpo4cendE)
_ZN40_INTERNAL_117a615a_4_k_cu_e2eb82d6_158154cuda3std3__45__cpo4cendE:
	.zero		1
	.type		_ZN40_INTERNAL_117a615a_4_k_cu_e2eb82d6_158154cuda3std6ranges3__45__cpo4swapE,@object
	.size		_ZN40_INTERNAL_117a615a_4_k_cu_e2eb82d6_158154cuda3std6ranges3__45__cpo4swapE,(.L_11 - _ZN40_INTERNAL_117a615a_4_k_cu_e2eb82d6_158154cuda3std6ranges3__45__cpo4swapE)
_ZN40_INTERNAL_117a615a_4_k_cu_e2eb82d6_158154cuda3std6ranges3__45__cpo4swapE:
	.zero		1
.L_11:


//--------------------- .nv.constant0._ZN7cutlass13device_kernelINS_4gemm6kernel13GemmUniversalIN4cute5tupleIJiiiiEEENS1_10collective13CollectiveMmaINS1_35MainloopSm100TmaUmmaWarpSpecializedILi14ELi2ELi2ENS5_IJNS4_1CILi1EEESB_SB_EEEEENS5_IJNSA_ILi128EEENSA_ILi256EEENSA_ILi32EEEEEENS_12float_e4m3_tENS5_IJlSB_lEEENS_12float_e5m2_tESJ_NS4_8TiledMMAINS4_8MMA_AtomIJNS4_10MMA_TraitsINS4_19SM100_MMA_F8F6F4_SSEJSI_SK_fSE_SF_NS4_17integral_constantINS4_4UMMA5MajorELSR_0EEESS_NSP_INSQ_7ScaleInELST_0EEESU_EEEEEENS4_6LayoutISC_NS5_IJNSA_ILi0EEESY_SY_EEEEENS5_IJNS4_10UnderscoreES11_S11_EEEEENS4_13SM90_TMA_LOADENS4_14ComposedLayoutINS4_7SwizzleILi1ELi4ELi3EEENS4_18smem_ptr_flag_bitsILi8EEENSX_INS5_IJNSA_ILi8EEESG_EEENS5_IJSG_SB_EEEEEEEvNS4_8identityES14_S1E_vS1F_EENS_8epilogue10collective18CollectiveEpilogueINS1H_23Sm100TmaWarpSpecializedILi4ELi2ELi64ELb0ELb0EEEJSH_NS5_IJNSX_ISE_SB_EENSX_INSA_ILi64EEESB_EEEEESI_SJ_SI_SJ_NS1H_6fusion15FusionCallbacksIS1L_NS1Q_17LinearCombinationISI_fSI_fLNS_15FloatRoundStyleE2EEESH_S1P_JEEENS4_5SM1004TMEM4LOAD26SM100_TMEM_LOAD_32dp32b64xES14_NS15_INS16_ILi2ELi4ELi3EEES19_NSX_INS5_IJS1A_S1N_EEENS5_IJS1N_SB_EEEEEEENS4_39AutoVectorizingCopyWithAssumedAlignmentILi128EEENS4_14SM90_TMA_STOREES24_S26_S26_EEEvvEEEEvNT_6ParamsE --------------------------
	.section	.nv.constant0._ZN7cutlass13device_kernelINS_4gemm6kernel13GemmUniversalIN4cute5tupleIJiiiiEEENS1_10collective13CollectiveMmaINS1_35MainloopSm100TmaUmmaWarpSpecializedILi14ELi2ELi2ENS5_IJNS4_1CILi1EEESB_SB_EEEEENS5_IJNSA_ILi128EEENSA_ILi256EEENSA_ILi32EEEEEENS_12float_e4m3_tENS5_IJlSB_lEEENS_12float_e5m2_tESJ_NS4_8TiledMMAINS4_8MMA_AtomIJNS4_10MMA_TraitsINS4_19SM100_MMA_F8F6F4_SSEJSI_SK_fSE_SF_NS4_17integral_constantINS4_4UMMA5MajorELSR_0EEESS_NSP_INSQ_7ScaleInELST_0EEESU_EEEEEENS4_6LayoutISC_NS5_IJNSA_ILi0EEESY_SY_EEEEENS5_IJNS4_10UnderscoreES11_S11_EEEEENS4_13SM90_TMA_LOADENS4_14ComposedLayoutINS4_7SwizzleILi1ELi4ELi3EEENS4_18smem_ptr_flag_bitsILi8EEENSX_INS5_IJNSA_ILi8EEESG_EEENS5_IJSG_SB_EEEEEEEvNS4_8identityES14_S1E_vS1F_EENS_8epilogue10collective18CollectiveEpilogueINS1H_23Sm100TmaWarpSpecializedILi4ELi2ELi64ELb0ELb0EEEJSH_NS5_IJNSX_ISE_SB_EENSX_INSA_ILi64EEESB_EEEEESI_SJ_SI_SJ_NS1H_6fusion15FusionCallbacksIS1L_NS1Q_17LinearCombinationISI_fSI_fLNS_15FloatRoundStyleE2EEESH_S1P_JEEENS4_5SM1004TMEM4LOAD26SM100_TMEM_LOAD_32dp32b64xES14_NS15_INS16_ILi2ELi4ELi3EEES19_NSX_INS5_IJS1A_S1N_EEENS5_IJS1N_SB_EEEEEEENS4_39AutoVectorizingCopyWithAssumedAlignmentILi128EEENS4_14SM90_TMA_STOREES24_S26_S26_EEEvvEEEEvNT_6ParamsE,"a",@progbits
	.sectionflags	@""
	.align	4
.nv.constant0._ZN7cutlass13device_kernelINS_4gemm6kernel13GemmUniversalIN4cute5tupleIJiiiiEEENS1_10collective13CollectiveMmaINS1_35MainloopSm100TmaUmmaWarpSpecializedILi14ELi2ELi2ENS5_IJNS4_1CILi1EEESB_SB_EEEEENS5_IJNSA_ILi128EEENSA_ILi256EEENSA_ILi32EEEEEENS_12float_e4m3_tENS5_IJlSB_lEEENS_12float_e5m2_tESJ_NS4_8TiledMMAINS4_8MMA_AtomIJNS4_10MMA_TraitsINS4_19SM100_MMA_F8F6F4_SSEJSI_SK_fSE_SF_NS4_17integral_constantINS4_4UMMA5MajorELSR_0EEESS_NSP_INSQ_7ScaleInELST_0EEESU_EEEEEENS4_6LayoutISC_NS5_IJNSA_ILi0EEESY_SY_EEEEENS5_IJNS4_10UnderscoreES11_S11_EEEEENS4_13SM90_TMA_LOADENS4_14ComposedLayoutINS4_7SwizzleILi1ELi4ELi3EEENS4_18smem_ptr_flag_bitsILi8EEENSX_INS5_IJNSA_ILi8EEESG_EEENS5_IJSG_SB_EEEEEEEvNS4_8identityES14_S1E_vS1F_EENS_8epilogue10collective18CollectiveEpilogueINS1H_23Sm100TmaWarpSpecializedILi4ELi2ELi64ELb0ELb0EEEJSH_NS5_IJNSX_ISE_SB_EENSX_INSA_ILi64EEESB_EEEEESI_SJ_SI_SJ_NS1H_6fusion15FusionCallbacksIS1L_NS1Q_17LinearCombinationISI_fSI_fLNS_15FloatRoundStyleE2EEESH_S1P_JEEENS4_5SM1004TMEM4LOAD26SM100_TMEM_LOAD_32dp32b64xES14_NS15_INS16_ILi2ELi4ELi3EEES19_NSX_INS5_IJS1A_S1N_EEENS5_IJS1N_SB_EEEEEEENS4_39AutoVectorizingCopyWithAssumedAlignmentILi128EEENS4_14SM90_TMA_STOREES24_S26_S26_EEEvvEEEEvNT_6ParamsE:
	.zero		2944


//--------------------- SYMBOLS --------------------------

	.type		.nv.reservedSmem.offset0,@object
	.size		.nv.reservedSmem.offset0,0x4
	.type		.nv.reservedSmem.cap,@object
	.size		.nv.reservedSmem.cap,0x4
	.type		__assertfail,@function
